//
// Generated by NVIDIA NVVM Compiler
//
// Compiler Build ID: CL-36424714
// Cuda compilation tools, release 13.0, V13.0.88
// Based on NVVM 20.0.0
//

.version 9.0
.target sm_100
.address_size 64

	// .globl	_Z32create_disk_pixel_localM_fusion2PjPfiiii
// _ZZ32create_disk_pixel_localM_fusion2PjPfiiiiE16cptDisksPerBlock has been demoted
// _ZZ10show_disksPjPfiiiiiiiiiiE16cptDisksPerBlock has been demoted
.extern .shared .align 16 .b8 src_disksIndices[];

.visible .entry _Z32create_disk_pixel_localM_fusion2PjPfiiii(
	.param .u64 .ptr .align 1 _Z32create_disk_pixel_localM_fusion2PjPfiiii_param_0,
	.param .u64 .ptr .align 1 _Z32create_disk_pixel_localM_fusion2PjPfiiii_param_1,
	.param .u32 _Z32create_disk_pixel_localM_fusion2PjPfiiii_param_2,
	.param .u32 _Z32create_disk_pixel_localM_fusion2PjPfiiii_param_3,
	.param .u32 _Z32create_disk_pixel_localM_fusion2PjPfiiii_param_4,
	.param .u32 _Z32create_disk_pixel_localM_fusion2PjPfiiii_param_5
)
{
	.local .align 16 .b8 	__local_depot0[4000];
	.reg .b64 	%SP;
	.reg .b64 	%SPL;
	.reg .pred 	%p<255>;
	.reg .b32 	%r<209>;
	.reg .b32 	%f<287>;
	.reg .b64 	%rd<38>;
	.reg .b64 	%fd<61>;
	// demoted variable
	.shared .align 4 .u32 _ZZ32create_disk_pixel_localM_fusion2PjPfiiiiE16cptDisksPerBlock;
	mov.u64 	%SPL, __local_depot0;
	ld.param.u64 	%rd5, [_Z32create_disk_pixel_localM_fusion2PjPfiiii_param_1];
	ld.param.u32 	%r78, [_Z32create_disk_pixel_localM_fusion2PjPfiiii_param_4];
	ld.param.u32 	%r79, [_Z32create_disk_pixel_localM_fusion2PjPfiiii_param_5];
	cvta.to.global.u64 	%rd1, %rd5;
	add.u64 	%rd2, %SPL, 0;
	mov.u32 	%r80, %ctaid.x;
	mov.u32 	%r1, %ntid.x;
	mul.lo.s32 	%r81, %r80, %r1;
	mov.u32 	%r2, %tid.x;
	add.s32 	%r3, %r81, %r2;
	mov.u32 	%r82, %ctaid.y;
	mov.u32 	%r4, %ntid.y;
	mul.lo.s32 	%r83, %r82, %r4;
	mov.u32 	%r5, %tid.y;
	add.s32 	%r6, %r83, %r5;
	mov.u32 	%r84, %ctaid.z;
	mov.u32 	%r7, %ntid.z;
	mul.lo.s32 	%r85, %r84, %r7;
	mov.u32 	%r8, %tid.z;
	add.s32 	%r9, %r85, %r8;
	cvt.rn.f64.s32 	%fd1, %r81;
	add.f64 	%fd2, %fd1, 0dBFE0000000000000;
	cvt.rn.f32.f64 	%f1, %fd2;
	cvt.rn.f64.u32 	%fd3, %r83;
	add.f64 	%fd4, %fd3, 0dBFE0000000000000;
	cvt.rn.f32.f64 	%f2, %fd4;
	cvt.rn.f64.u32 	%fd5, %r85;
	add.f64 	%fd6, %fd5, 0dBFE0000000000000;
	cvt.rn.f32.f64 	%f3, %fd6;
	add.s32 	%r86, %r1, %r81;
	add.s32 	%r87, %r86, -1;
	cvt.rn.f64.s32 	%fd7, %r87;
	add.f64 	%fd8, %fd7, 0d3FE0000000000000;
	cvt.rn.f32.f64 	%f4, %fd8;
	add.s32 	%r88, %r4, %r83;
	add.s32 	%r89, %r88, -1;
	cvt.rn.f64.u32 	%fd9, %r89;
	add.f64 	%fd10, %fd9, 0d3FE0000000000000;
	cvt.rn.f32.f64 	%f5, %fd10;
	add.s32 	%r90, %r7, %r85;
	add.s32 	%r91, %r90, -1;
	cvt.rn.f64.u32 	%fd11, %r91;
	add.f64 	%fd12, %fd11, 0d3FE0000000000000;
	cvt.rn.f32.f64 	%f6, %fd12;
	mad.lo.s32 	%r92, %r8, %r4, %r5;
	mul.lo.s32 	%r10, %r92, %r1;
	or.b32  	%r93, %r10, %r2;
	setp.ne.s32 	%p10, %r93, 0;
	@%p10 bra 	$L__BB0_2;
	mov.b32 	%r94, 0;
	st.shared.u32 	[_ZZ32create_disk_pixel_localM_fusion2PjPfiiiiE16cptDisksPerBlock], %r94;
$L__BB0_2:
	bar.sync 	0;
	mul.lo.s32 	%r95, %r1, %r4;
	mul.lo.s32 	%r11, %r95, %r7;
	add.s32 	%r182, %r10, %r2;
	setp.ge.s32 	%p11, %r182, %r78;
	@%p11 bra 	$L__BB0_19;
	add.s32 	%r96, %r8, %r7;
	mad.lo.s32 	%r97, %r4, %r96, %r5;
	mad.lo.s32 	%r98, %r1, %r97, %r2;
	max.u32 	%r99, %r78, %r98;
	setp.lt.u32 	%p12, %r98, %r78;
	selp.u32 	%r100, 1, 0, %p12;
	add.s32 	%r101, %r98, %r100;
	sub.s32 	%r102, %r99, %r101;
	div.u32 	%r103, %r102, %r11;
	add.s32 	%r13, %r103, %r100;
	and.b32  	%r104, %r13, 3;
	setp.eq.s32 	%p13, %r104, 3;
	@%p13 bra 	$L__BB0_8;
	ld.shared.u32 	%r181, [_ZZ32create_disk_pixel_localM_fusion2PjPfiiiiE16cptDisksPerBlock];
	add.s32 	%r106, %r13, 1;
	and.b32  	%r15, %r106, 3;
	mov.b32 	%r180, 0;
$L__BB0_5:
	.pragma "nounroll";
	mul.lo.s32 	%r107, %r182, 7;
	mul.wide.u32 	%rd7, %r107, 4;
	add.s64 	%rd8, %rd1, %rd7;
	ld.global.f32 	%f79, [%rd8];
	ld.global.f32 	%f80, [%rd8+4];
	ld.global.f32 	%f81, [%rd8+8];
	ld.global.f32 	%f82, [%rd8+24];
	add.f32 	%f83, %f79, %f82;
	setp.lt.f32 	%p14, %f83, %f1;
	sub.f32 	%f84, %f79, %f82;
	setp.gt.f32 	%p15, %f84, %f4;
	add.f32 	%f86, %f80, %f82;
	setp.lt.f32 	%p16, %f86, %f2;
	or.pred  	%p17, %p14, %p16;
	or.pred  	%p18, %p17, %p15;
	sub.f32 	%f88, %f80, %f82;
	setp.gt.f32 	%p19, %f88, %f5;
	or.pred  	%p20, %p18, %p19;
	add.f32 	%f90, %f81, %f82;
	setp.lt.f32 	%p21, %f90, %f3;
	or.pred  	%p22, %p20, %p21;
	sub.f32 	%f92, %f81, %f82;
	setp.gt.f32 	%p23, %f92, %f6;
	or.pred  	%p24, %p22, %p23;
	setp.ge.s32 	%p25, %r181, %r79;
	or.pred  	%p26, %p24, %p25;
	@%p26 bra 	$L__BB0_7;
	atom.shared.add.u32 	%r108, [_ZZ32create_disk_pixel_localM_fusion2PjPfiiiiE16cptDisksPerBlock], 1;
	shl.b32 	%r109, %r108, 2;
	mov.u32 	%r110, src_disksIndices;
	add.s32 	%r111, %r110, %r109;
	st.shared.u32 	[%r111], %r182;
	ld.shared.u32 	%r181, [_ZZ32create_disk_pixel_localM_fusion2PjPfiiiiE16cptDisksPerBlock];
$L__BB0_7:
	add.s32 	%r182, %r182, %r11;
	add.s32 	%r180, %r180, 1;
	setp.ne.s32 	%p27, %r180, %r15;
	@%p27 bra 	$L__BB0_5;
$L__BB0_8:
	setp.lt.u32 	%p28, %r13, 3;
	@%p28 bra 	$L__BB0_19;
	ld.shared.u32 	%r185, [_ZZ32create_disk_pixel_localM_fusion2PjPfiiiiE16cptDisksPerBlock];
	mov.u32 	%r115, src_disksIndices;
$L__BB0_10:
	mul.lo.s32 	%r112, %r182, 7;
	mul.wide.u32 	%rd9, %r112, 4;
	add.s64 	%rd10, %rd1, %rd9;
	ld.global.f32 	%f94, [%rd10];
	ld.global.f32 	%f95, [%rd10+4];
	ld.global.f32 	%f96, [%rd10+8];
	ld.global.f32 	%f97, [%rd10+24];
	add.f32 	%f98, %f94, %f97;
	setp.lt.f32 	%p29, %f98, %f1;
	sub.f32 	%f99, %f94, %f97;
	setp.gt.f32 	%p30, %f99, %f4;
	add.f32 	%f101, %f95, %f97;
	setp.lt.f32 	%p31, %f101, %f2;
	or.pred  	%p32, %p29, %p31;
	or.pred  	%p33, %p32, %p30;
	sub.f32 	%f103, %f95, %f97;
	setp.gt.f32 	%p34, %f103, %f5;
	or.pred  	%p35, %p33, %p34;
	add.f32 	%f105, %f96, %f97;
	setp.lt.f32 	%p36, %f105, %f3;
	or.pred  	%p37, %p35, %p36;
	sub.f32 	%f107, %f96, %f97;
	setp.gt.f32 	%p38, %f107, %f6;
	or.pred  	%p39, %p37, %p38;
	setp.ge.s32 	%p40, %r185, %r79;
	or.pred  	%p41, %p39, %p40;
	@%p41 bra 	$L__BB0_12;
	atom.shared.add.u32 	%r113, [_ZZ32create_disk_pixel_localM_fusion2PjPfiiiiE16cptDisksPerBlock], 1;
	shl.b32 	%r114, %r113, 2;
	add.s32 	%r116, %r115, %r114;
	st.shared.u32 	[%r116], %r182;
	ld.shared.u32 	%r185, [_ZZ32create_disk_pixel_localM_fusion2PjPfiiiiE16cptDisksPerBlock];
$L__BB0_12:
	add.s32 	%r29, %r182, %r11;
	mul.lo.s32 	%r117, %r29, 7;
	mul.wide.u32 	%rd11, %r117, 4;
	add.s64 	%rd12, %rd1, %rd11;
	ld.global.f32 	%f109, [%rd12];
	ld.global.f32 	%f110, [%rd12+4];
	ld.global.f32 	%f111, [%rd12+8];
	ld.global.f32 	%f112, [%rd12+24];
	add.f32 	%f113, %f109, %f112;
	setp.lt.f32 	%p42, %f113, %f1;
	sub.f32 	%f114, %f109, %f112;
	setp.gt.f32 	%p43, %f114, %f4;
	add.f32 	%f116, %f110, %f112;
	setp.lt.f32 	%p44, %f116, %f2;
	or.pred  	%p45, %p42, %p44;
	or.pred  	%p46, %p45, %p43;
	sub.f32 	%f118, %f110, %f112;
	setp.gt.f32 	%p47, %f118, %f5;
	or.pred  	%p48, %p46, %p47;
	add.f32 	%f120, %f111, %f112;
	setp.lt.f32 	%p49, %f120, %f3;
	or.pred  	%p50, %p48, %p49;
	sub.f32 	%f122, %f111, %f112;
	setp.gt.f32 	%p51, %f122, %f6;
	or.pred  	%p52, %p50, %p51;
	setp.ge.s32 	%p53, %r185, %r79;
	or.pred  	%p54, %p52, %p53;
	@%p54 bra 	$L__BB0_14;
	atom.shared.add.u32 	%r118, [_ZZ32create_disk_pixel_localM_fusion2PjPfiiiiE16cptDisksPerBlock], 1;
	shl.b32 	%r119, %r118, 2;
	add.s32 	%r121, %r115, %r119;
	st.shared.u32 	[%r121], %r29;
	ld.shared.u32 	%r185, [_ZZ32create_disk_pixel_localM_fusion2PjPfiiiiE16cptDisksPerBlock];
$L__BB0_14:
	add.s32 	%r32, %r29, %r11;
	mul.lo.s32 	%r122, %r32, 7;
	mul.wide.u32 	%rd13, %r122, 4;
	add.s64 	%rd14, %rd1, %rd13;
	ld.global.f32 	%f124, [%rd14];
	ld.global.f32 	%f125, [%rd14+4];
	ld.global.f32 	%f126, [%rd14+8];
	ld.global.f32 	%f127, [%rd14+24];
	add.f32 	%f128, %f124, %f127;
	setp.lt.f32 	%p55, %f128, %f1;
	sub.f32 	%f129, %f124, %f127;
	setp.gt.f32 	%p56, %f129, %f4;
	add.f32 	%f131, %f125, %f127;
	setp.lt.f32 	%p57, %f131, %f2;
	or.pred  	%p58, %p55, %p57;
	or.pred  	%p59, %p58, %p56;
	sub.f32 	%f133, %f125, %f127;
	setp.gt.f32 	%p60, %f133, %f5;
	or.pred  	%p61, %p59, %p60;
	add.f32 	%f135, %f126, %f127;
	setp.lt.f32 	%p62, %f135, %f3;
	or.pred  	%p63, %p61, %p62;
	sub.f32 	%f137, %f126, %f127;
	setp.gt.f32 	%p64, %f137, %f6;
	or.pred  	%p65, %p63, %p64;
	setp.ge.s32 	%p66, %r185, %r79;
	or.pred  	%p67, %p65, %p66;
	@%p67 bra 	$L__BB0_16;
	atom.shared.add.u32 	%r123, [_ZZ32create_disk_pixel_localM_fusion2PjPfiiiiE16cptDisksPerBlock], 1;
	shl.b32 	%r124, %r123, 2;
	add.s32 	%r126, %r115, %r124;
	st.shared.u32 	[%r126], %r32;
	ld.shared.u32 	%r185, [_ZZ32create_disk_pixel_localM_fusion2PjPfiiiiE16cptDisksPerBlock];
$L__BB0_16:
	add.s32 	%r35, %r32, %r11;
	mul.lo.s32 	%r127, %r35, 7;
	mul.wide.u32 	%rd15, %r127, 4;
	add.s64 	%rd16, %rd1, %rd15;
	ld.global.f32 	%f139, [%rd16];
	ld.global.f32 	%f140, [%rd16+4];
	ld.global.f32 	%f141, [%rd16+8];
	ld.global.f32 	%f142, [%rd16+24];
	add.f32 	%f143, %f139, %f142;
	setp.lt.f32 	%p68, %f143, %f1;
	sub.f32 	%f144, %f139, %f142;
	setp.gt.f32 	%p69, %f144, %f4;
	add.f32 	%f146, %f140, %f142;
	setp.lt.f32 	%p70, %f146, %f2;
	or.pred  	%p71, %p68, %p70;
	or.pred  	%p72, %p71, %p69;
	sub.f32 	%f148, %f140, %f142;
	setp.gt.f32 	%p73, %f148, %f5;
	or.pred  	%p74, %p72, %p73;
	add.f32 	%f150, %f141, %f142;
	setp.lt.f32 	%p75, %f150, %f3;
	or.pred  	%p76, %p74, %p75;
	sub.f32 	%f152, %f141, %f142;
	setp.gt.f32 	%p77, %f152, %f6;
	or.pred  	%p78, %p76, %p77;
	setp.ge.s32 	%p79, %r185, %r79;
	or.pred  	%p80, %p78, %p79;
	@%p80 bra 	$L__BB0_18;
	atom.shared.add.u32 	%r128, [_ZZ32create_disk_pixel_localM_fusion2PjPfiiiiE16cptDisksPerBlock], 1;
	shl.b32 	%r129, %r128, 2;
	add.s32 	%r131, %r115, %r129;
	st.shared.u32 	[%r131], %r35;
	ld.shared.u32 	%r185, [_ZZ32create_disk_pixel_localM_fusion2PjPfiiiiE16cptDisksPerBlock];
$L__BB0_18:
	add.s32 	%r182, %r35, %r11;
	setp.lt.s32 	%p81, %r182, %r78;
	@%p81 bra 	$L__BB0_10;
$L__BB0_19:
	bar.sync 	0;
	ld.shared.u32 	%r39, [_ZZ32create_disk_pixel_localM_fusion2PjPfiiiiE16cptDisksPerBlock];
	setp.lt.s32 	%p82, %r39, 1;
	mov.b32 	%r190, 0;
	@%p82 bra 	$L__BB0_44;
	cvt.rn.f64.s32 	%fd13, %r3;
	add.f64 	%fd14, %fd13, 0d3FE0000000000000;
	cvt.rn.f32.f64 	%f7, %fd14;
	cvt.rn.f64.u32 	%fd15, %r6;
	add.f64 	%fd16, %fd15, 0d3FE0000000000000;
	cvt.rn.f32.f64 	%f8, %fd16;
	cvt.rn.f64.u32 	%fd17, %r9;
	add.f64 	%fd18, %fd17, 0d3FE0000000000000;
	cvt.rn.f32.f64 	%f9, %fd18;
	add.s32 	%r134, %r3, -1;
	cvt.rn.f64.s32 	%fd19, %r134;
	add.f64 	%fd20, %fd19, 0d3FE0000000000000;
	cvt.rn.f32.f64 	%f10, %fd20;
	add.s32 	%r135, %r3, 1;
	cvt.rn.f64.s32 	%fd21, %r135;
	add.f64 	%fd22, %fd21, 0d3FE0000000000000;
	cvt.rn.f32.f64 	%f11, %fd22;
	mov.b32 	%r189, 0;
	mov.u32 	%r190, %r189;
$L__BB0_21:
	shl.b32 	%r137, %r189, 2;
	mov.u32 	%r138, src_disksIndices;
	add.s32 	%r139, %r138, %r137;
	ld.shared.u32 	%r42, [%r139];
	mul.lo.s32 	%r140, %r42, 7;
	mul.wide.s32 	%rd17, %r140, 4;
	add.s64 	%rd18, %rd1, %rd17;
	ld.global.f32 	%f12, [%rd18];
	ld.global.f32 	%f13, [%rd18+4];
	ld.global.f32 	%f14, [%rd18+8];
	ld.global.f32 	%f15, [%rd18+12];
	ld.global.f32 	%f16, [%rd18+16];
	ld.global.f32 	%f17, [%rd18+20];
	ld.global.f32 	%f154, [%rd18+24];
	sub.f32 	%f155, %f12, %f154;
	setp.gt.f32 	%p83, %f155, %f7;
	add.f32 	%f157, %f12, %f154;
	setp.lt.f32 	%p84, %f157, %f7;
	sub.f32 	%f18, %f13, %f154;
	add.f32 	%f19, %f13, %f154;
	sub.f32 	%f20, %f14, %f154;
	add.f32 	%f21, %f14, %f154;
	sub.f32 	%f159, %f7, %f12;
	sub.f32 	%f160, %f8, %f13;
	sub.f32 	%f161, %f9, %f14;
	mul.f32 	%f22, %f159, %f15;
	fma.rn.f32 	%f162, %f160, %f16, %f22;
	fma.rn.f32 	%f23, %f161, %f17, %f162;
	neg.f32 	%f24, %f23;
	mul.f32 	%f25, %f154, %f154;
	setp.gt.f32 	%p85, %f155, %f10;
	and.pred  	%p86, %p83, %p85;
	setp.lt.f32 	%p87, %f157, %f10;
	and.pred  	%p88, %p84, %p87;
	or.pred  	%p1, %p86, %p88;
	or.pred  	%p2, %p83, %p84;
	setp.gt.f32 	%p89, %f155, %f11;
	and.pred  	%p90, %p83, %p89;
	setp.lt.f32 	%p91, %f157, %f11;
	and.pred  	%p92, %p84, %p91;
	or.pred  	%p3, %p90, %p92;
	mov.b32 	%r191, -1;
$L__BB0_22:
	add.s32 	%r142, %r191, %r9;
	cvt.rn.f64.s32 	%fd23, %r142;
	add.f64 	%fd24, %fd23, 0d3FE0000000000000;
	cvt.rn.f32.f64 	%f163, %fd24;
	sub.f32 	%f164, %f163, %f14;
	mul.f32 	%f26, %f17, %f164;
	sub.f32 	%f27, %f163, %f9;
	mul.f32 	%f28, %f17, %f27;
	mov.b32 	%r192, -1;
$L__BB0_23:
	setp.lt.f32 	%p93, %f19, %f8;
	setp.gt.f32 	%p94, %f18, %f8;
	add.s32 	%r143, %r192, %r6;
	cvt.rn.f64.s32 	%fd25, %r143;
	add.f64 	%fd26, %fd25, 0d3FE0000000000000;
	cvt.rn.f32.f64 	%f165, %fd26;
	setp.gt.f32 	%p95, %f18, %f165;
	and.pred  	%p96, %p94, %p95;
	setp.lt.f32 	%p97, %f19, %f165;
	and.pred  	%p98, %p93, %p97;
	sub.f32 	%f167, %f165, %f13;
	mul.f32 	%f29, %f16, %f167;
	sub.f32 	%f30, %f165, %f8;
	mul.f32 	%f31, %f16, %f30;
	or.pred  	%p99, %p1, %p96;
	or.pred  	%p100, %p99, %p98;
	setp.gt.f32 	%p101, %f20, %f9;
	add.s32 	%r144, %r191, %r9;
	cvt.rn.f64.s32 	%fd27, %r144;
	add.f64 	%fd28, %fd27, 0d3FE0000000000000;
	cvt.rn.f32.f64 	%f168, %fd28;
	setp.gt.f32 	%p102, %f20, %f168;
	and.pred  	%p103, %p101, %p102;
	or.pred  	%p104, %p100, %p103;
	setp.lt.f32 	%p105, %f21, %f9;
	setp.lt.f32 	%p106, %f21, %f168;
	and.pred  	%p107, %p105, %p106;
	or.pred  	%p108, %p104, %p107;
	@%p108 bra 	$L__BB0_27;
	setp.ltu.f32 	%p109, %f23, 0f00000000;
	sub.f32 	%f170, %f10, %f12;
	fma.rn.f32 	%f171, %f15, %f170, %f29;
	add.f32 	%f172, %f26, %f171;
	setp.ge.f32 	%p110, %f172, 0f00000000;
	xor.pred  	%p111, %p109, %p110;
	@%p111 bra 	$L__BB0_27;
	sub.f32 	%f173, %f10, %f7;
	fma.rn.f32 	%f174, %f15, %f173, %f31;
	add.f32 	%f175, %f28, %f174;
	div.rn.f32 	%f176, %f24, %f175;
	fma.rn.f32 	%f32, %f173, %f176, %f7;
	fma.rn.f32 	%f33, %f30, %f176, %f8;
	fma.rn.f32 	%f34, %f27, %f176, %f9;
	setp.lt.f32 	%p112, %f176, 0f00000000;
	setp.gt.f32 	%p113, %f176, 0f3F800000;
	or.pred  	%p114, %p112, %p113;
	@%p114 bra 	$L__BB0_27;
	sub.f32 	%f177, %f32, %f12;
	sub.f32 	%f178, %f33, %f13;
	sub.f32 	%f179, %f34, %f14;
	mul.f32 	%f180, %f178, %f178;
	fma.rn.f32 	%f181, %f177, %f177, %f180;
	fma.rn.f32 	%f182, %f179, %f179, %f181;
	setp.lt.f32 	%p115, %f182, %f25;
	@%p115 bra 	$L__BB0_38;
$L__BB0_27:
	or.b32  	%r145, %r192, %r191;
	setp.eq.s32 	%p116, %r145, 0;
	@%p116 bra 	$L__BB0_32;
	setp.gt.f32 	%p117, %f18, %f8;
	add.s32 	%r146, %r192, %r6;
	cvt.rn.f64.s32 	%fd29, %r146;
	add.f64 	%fd30, %fd29, 0d3FE0000000000000;
	cvt.rn.f32.f64 	%f183, %fd30;
	setp.gt.f32 	%p118, %f18, %f183;
	and.pred  	%p119, %p117, %p118;
	or.pred  	%p120, %p2, %p119;
	setp.lt.f32 	%p121, %f19, %f8;
	setp.lt.f32 	%p122, %f19, %f183;
	and.pred  	%p123, %p121, %p122;
	or.pred  	%p124, %p120, %p123;
	setp.gt.f32 	%p125, %f20, %f9;
	add.s32 	%r147, %r191, %r9;
	cvt.rn.f64.s32 	%fd31, %r147;
	add.f64 	%fd32, %fd31, 0d3FE0000000000000;
	cvt.rn.f32.f64 	%f185, %fd32;
	setp.gt.f32 	%p126, %f20, %f185;
	and.pred  	%p127, %p125, %p126;
	or.pred  	%p128, %p124, %p127;
	setp.lt.f32 	%p129, %f21, %f9;
	setp.lt.f32 	%p130, %f21, %f185;
	and.pred  	%p131, %p129, %p130;
	or.pred  	%p132, %p128, %p131;
	@%p132 bra 	$L__BB0_32;
	setp.ltu.f32 	%p133, %f23, 0f00000000;
	add.f32 	%f187, %f29, %f22;
	add.f32 	%f188, %f26, %f187;
	setp.ge.f32 	%p134, %f188, 0f00000000;
	xor.pred  	%p135, %p133, %p134;
	@%p135 bra 	$L__BB0_32;
	sub.f32 	%f189, %f7, %f7;
	fma.rn.f32 	%f190, %f15, %f189, %f31;
	add.f32 	%f191, %f28, %f190;
	div.rn.f32 	%f192, %f24, %f191;
	fma.rn.f32 	%f35, %f189, %f192, %f7;
	fma.rn.f32 	%f36, %f30, %f192, %f8;
	fma.rn.f32 	%f37, %f27, %f192, %f9;
	setp.lt.f32 	%p136, %f192, 0f00000000;
	setp.gt.f32 	%p137, %f192, 0f3F800000;
	or.pred  	%p138, %p136, %p137;
	@%p138 bra 	$L__BB0_32;
	sub.f32 	%f193, %f35, %f12;
	sub.f32 	%f194, %f36, %f13;
	sub.f32 	%f195, %f37, %f14;
	mul.f32 	%f196, %f194, %f194;
	fma.rn.f32 	%f197, %f193, %f193, %f196;
	fma.rn.f32 	%f198, %f195, %f195, %f197;
	setp.lt.f32 	%p139, %f198, %f25;
	@%p139 bra 	$L__BB0_38;
$L__BB0_32:
	setp.gt.f32 	%p140, %f18, %f8;
	add.s32 	%r148, %r192, %r6;
	cvt.rn.f64.s32 	%fd33, %r148;
	add.f64 	%fd34, %fd33, 0d3FE0000000000000;
	cvt.rn.f32.f64 	%f199, %fd34;
	setp.gt.f32 	%p141, %f18, %f199;
	and.pred  	%p142, %p140, %p141;
	or.pred  	%p143, %p3, %p142;
	setp.lt.f32 	%p144, %f19, %f8;
	setp.lt.f32 	%p145, %f19, %f199;
	and.pred  	%p146, %p144, %p145;
	or.pred  	%p147, %p143, %p146;
	setp.gt.f32 	%p148, %f20, %f9;
	add.s32 	%r149, %r191, %r9;
	cvt.rn.f64.s32 	%fd35, %r149;
	add.f64 	%fd36, %fd35, 0d3FE0000000000000;
	cvt.rn.f32.f64 	%f201, %fd36;
	setp.gt.f32 	%p149, %f20, %f201;
	and.pred  	%p150, %p148, %p149;
	or.pred  	%p151, %p147, %p150;
	setp.lt.f32 	%p152, %f21, %f9;
	setp.lt.f32 	%p153, %f21, %f201;
	and.pred  	%p154, %p152, %p153;
	or.pred  	%p155, %p151, %p154;
	@%p155 bra 	$L__BB0_36;
	setp.ltu.f32 	%p156, %f23, 0f00000000;
	sub.f32 	%f203, %f11, %f12;
	fma.rn.f32 	%f204, %f15, %f203, %f29;
	add.f32 	%f205, %f26, %f204;
	setp.ge.f32 	%p157, %f205, 0f00000000;
	xor.pred  	%p158, %p156, %p157;
	@%p158 bra 	$L__BB0_36;
	sub.f32 	%f206, %f11, %f7;
	fma.rn.f32 	%f207, %f15, %f206, %f31;
	add.f32 	%f208, %f28, %f207;
	div.rn.f32 	%f209, %f24, %f208;
	fma.rn.f32 	%f38, %f206, %f209, %f7;
	fma.rn.f32 	%f39, %f30, %f209, %f8;
	fma.rn.f32 	%f40, %f27, %f209, %f9;
	setp.lt.f32 	%p159, %f209, 0f00000000;
	setp.gt.f32 	%p160, %f209, 0f3F800000;
	or.pred  	%p161, %p159, %p160;
	@%p161 bra 	$L__BB0_36;
	sub.f32 	%f210, %f38, %f12;
	sub.f32 	%f211, %f39, %f13;
	sub.f32 	%f212, %f40, %f14;
	mul.f32 	%f213, %f211, %f211;
	fma.rn.f32 	%f214, %f210, %f210, %f213;
	fma.rn.f32 	%f215, %f212, %f212, %f214;
	setp.lt.f32 	%p162, %f215, %f25;
	@%p162 bra 	$L__BB0_38;
$L__BB0_36:
	add.s32 	%r192, %r192, 1;
	setp.ne.s32 	%p174, %r192, 2;
	@%p174 bra 	$L__BB0_23;
	add.s32 	%r191, %r191, 1;
	setp.eq.s32 	%p175, %r191, 2;
	@%p175 bra 	$L__BB0_43;
	bra.uni 	$L__BB0_22;
$L__BB0_38:
	setp.lt.s32 	%p164, %r190, 1;
	mov.pred 	%p254, -1;
	@%p164 bra 	$L__BB0_41;
	mov.b32 	%r193, 0;
$L__BB0_40:
	mul.wide.u32 	%rd19, %r193, 4;
	add.s64 	%rd20, %rd2, %rd19;
	ld.local.u32 	%r151, [%rd20];
	mul.lo.s32 	%r152, %r151, 7;
	add.s32 	%r153, %r152, 3;
	mul.wide.u32 	%rd21, %r153, 4;
	add.s64 	%rd22, %rd1, %rd21;
	ld.global.f32 	%f216, [%rd22];
	add.s32 	%r154, %r152, 4;
	mul.wide.u32 	%rd23, %r154, 4;
	add.s64 	%rd24, %rd1, %rd23;
	ld.global.f32 	%f217, [%rd24];
	add.s32 	%r155, %r152, 5;
	mul.wide.u32 	%rd25, %r155, 4;
	add.s64 	%rd26, %rd1, %rd25;
	ld.global.f32 	%f219, [%rd26];
	setp.neu.f32 	%p165, %f15, %f216;
	setp.neu.f32 	%p166, %f16, %f217;
	or.pred  	%p167, %p165, %p166;
	setp.neu.f32 	%p168, %f17, %f219;
	or.pred  	%p254, %p167, %p168;
	add.s32 	%r193, %r193, 1;
	setp.ne.s32 	%p169, %r193, %r190;
	and.pred  	%p170, %p254, %p169;
	@%p170 bra 	$L__BB0_40;
$L__BB0_41:
	setp.gt.s32 	%p171, %r190, 999;
	not.pred 	%p172, %p254;
	or.pred  	%p173, %p171, %p172;
	@%p173 bra 	$L__BB0_43;
	add.s32 	%r49, %r190, 1;
	mul.wide.s32 	%rd27, %r190, 4;
	add.s64 	%rd28, %rd2, %rd27;
	st.local.u32 	[%rd28], %r42;
	mov.u32 	%r190, %r49;
$L__BB0_43:
	add.s32 	%r189, %r189, 1;
	setp.ne.s32 	%p176, %r189, %r39;
	@%p176 bra 	$L__BB0_21;
$L__BB0_44:
	ld.param.u32 	%r177, [_Z32create_disk_pixel_localM_fusion2PjPfiiii_param_3];
	ld.param.u32 	%r176, [_Z32create_disk_pixel_localM_fusion2PjPfiiii_param_2];
	ld.param.u64 	%rd36, [_Z32create_disk_pixel_localM_fusion2PjPfiiii_param_0];
	mad.lo.s32 	%r156, %r177, %r9, %r6;
	mad.lo.s32 	%r157, %r156, %r176, %r3;
	cvta.to.global.u64 	%rd29, %rd36;
	mul.wide.s32 	%rd30, %r157, 4;
	add.s64 	%rd3, %rd29, %rd30;
	mov.b32 	%r158, 0;
	st.global.u32 	[%rd3], %r158;
	setp.lt.s32 	%p177, %r190, 1;
	@%p177 bra 	$L__BB0_68;
	cvt.rn.f64.s32 	%fd37, %r3;
	add.f64 	%fd38, %fd37, 0d3FE0000000000000;
	cvt.rn.f32.f64 	%f41, %fd38;
	cvt.rn.f64.u32 	%fd39, %r6;
	add.f64 	%fd40, %fd39, 0d3FE0000000000000;
	cvt.rn.f32.f64 	%f42, %fd40;
	cvt.rn.f64.u32 	%fd41, %r9;
	add.f64 	%fd42, %fd41, 0d3FE0000000000000;
	cvt.rn.f32.f64 	%f43, %fd42;
	add.s32 	%r160, %r3, -1;
	cvt.rn.f64.s32 	%fd43, %r160;
	add.f64 	%fd44, %fd43, 0d3FE0000000000000;
	cvt.rn.f32.f64 	%f44, %fd44;
	add.s32 	%r161, %r3, 1;
	cvt.rn.f64.s32 	%fd45, %r161;
	add.f64 	%fd46, %fd45, 0d3FE0000000000000;
	cvt.rn.f32.f64 	%f45, %fd46;
	mov.b32 	%r206, 0;
	mov.u32 	%r197, %r206;
$L__BB0_46:
	ld.param.u64 	%rd37, [_Z32create_disk_pixel_localM_fusion2PjPfiiii_param_1];
	mul.wide.u32 	%rd31, %r197, 4;
	add.s64 	%rd32, %rd2, %rd31;
	ld.local.u32 	%r164, [%rd32];
	mul.lo.s32 	%r165, %r164, 7;
	cvta.to.global.u64 	%rd33, %rd37;
	mul.wide.s32 	%rd34, %r165, 4;
	add.s64 	%rd35, %rd33, %rd34;
	ld.global.f32 	%f46, [%rd35];
	ld.global.f32 	%f47, [%rd35+4];
	ld.global.f32 	%f48, [%rd35+8];
	ld.global.f32 	%f221, [%rd35+12];
	ld.global.f32 	%f49, [%rd35+16];
	ld.global.f32 	%f50, [%rd35+20];
	ld.global.f32 	%f222, [%rd35+24];
	sub.f32 	%f223, %f46, %f222;
	setp.gt.f32 	%p178, %f223, %f41;
	add.f32 	%f225, %f46, %f222;
	setp.lt.f32 	%p179, %f225, %f41;
	sub.f32 	%f51, %f47, %f222;
	add.f32 	%f52, %f47, %f222;
	sub.f32 	%f53, %f48, %f222;
	add.f32 	%f54, %f48, %f222;
	sub.f32 	%f227, %f41, %f46;
	sub.f32 	%f228, %f42, %f47;
	sub.f32 	%f229, %f43, %f48;
	mul.f32 	%f55, %f227, %f221;
	fma.rn.f32 	%f230, %f228, %f49, %f55;
	fma.rn.f32 	%f56, %f229, %f50, %f230;
	neg.f32 	%f57, %f56;
	mul.f32 	%f58, %f222, %f222;
	setp.gt.f32 	%p180, %f223, %f44;
	and.pred  	%p181, %p178, %p180;
	setp.lt.f32 	%p182, %f225, %f44;
	and.pred  	%p183, %p179, %p182;
	or.pred  	%p6, %p181, %p183;
	sub.f32 	%f231, %f44, %f46;
	mul.f32 	%f59, %f221, %f231;
	sub.f32 	%f232, %f44, %f41;
	mul.f32 	%f60, %f221, %f232;
	or.pred  	%p7, %p178, %p179;
	sub.f32 	%f233, %f41, %f41;
	mul.f32 	%f61, %f221, %f233;
	setp.gt.f32 	%p184, %f223, %f45;
	and.pred  	%p185, %p178, %p184;
	setp.lt.f32 	%p186, %f225, %f45;
	and.pred  	%p187, %p179, %p186;
	or.pred  	%p8, %p185, %p187;
	sub.f32 	%f234, %f45, %f46;
	mul.f32 	%f62, %f221, %f234;
	sub.f32 	%f235, %f45, %f41;
	mul.f32 	%f63, %f221, %f235;
	mov.b32 	%r204, 1;
	mov.b32 	%r199, -1;
$L__BB0_47:
	add.s32 	%r167, %r199, %r9;
	cvt.rn.f64.s32 	%fd47, %r167;
	add.f64 	%fd48, %fd47, 0d3FE0000000000000;
	cvt.rn.f32.f64 	%f236, %fd48;
	sub.f32 	%f237, %f236, %f48;
	mul.f32 	%f64, %f50, %f237;
	sub.f32 	%f65, %f236, %f43;
	mul.f32 	%f66, %f50, %f65;
	mov.b32 	%r203, -1;
	mov.u32 	%r201, %r6;
$L__BB0_48:
	setp.lt.f32 	%p188, %f52, %f42;
	setp.gt.f32 	%p189, %f51, %f42;
	add.s32 	%r168, %r201, -1;
	cvt.rn.f64.s32 	%fd49, %r168;
	add.f64 	%fd50, %fd49, 0d3FE0000000000000;
	cvt.rn.f32.f64 	%f238, %fd50;
	setp.gt.f32 	%p190, %f51, %f238;
	and.pred  	%p191, %p189, %p190;
	setp.lt.f32 	%p192, %f52, %f238;
	and.pred  	%p9, %p188, %p192;
	sub.f32 	%f240, %f238, %f47;
	mul.f32 	%f67, %f49, %f240;
	sub.f32 	%f68, %f238, %f42;
	mul.f32 	%f69, %f49, %f68;
	or.pred  	%p193, %p6, %p191;
	or.pred  	%p194, %p193, %p9;
	setp.gt.f32 	%p195, %f53, %f43;
	add.s32 	%r169, %r199, %r9;
	cvt.rn.f64.s32 	%fd51, %r169;
	add.f64 	%fd52, %fd51, 0d3FE0000000000000;
	cvt.rn.f32.f64 	%f241, %fd52;
	setp.gt.f32 	%p196, %f53, %f241;
	and.pred  	%p197, %p195, %p196;
	or.pred  	%p198, %p194, %p197;
	setp.lt.f32 	%p199, %f54, %f43;
	setp.lt.f32 	%p200, %f54, %f241;
	and.pred  	%p201, %p199, %p200;
	or.pred  	%p202, %p198, %p201;
	@%p202 bra 	$L__BB0_53;
	setp.ltu.f32 	%p203, %f56, 0f00000000;
	add.f32 	%f243, %f67, %f59;
	add.f32 	%f244, %f64, %f243;
	setp.ge.f32 	%p204, %f244, 0f00000000;
	xor.pred  	%p205, %p203, %p204;
	@%p205 bra 	$L__BB0_53;
	add.f32 	%f245, %f69, %f60;
	add.f32 	%f246, %f66, %f245;
	div.rn.f32 	%f247, %f57, %f246;
	sub.f32 	%f248, %f44, %f41;
	fma.rn.f32 	%f70, %f248, %f247, %f41;
	fma.rn.f32 	%f71, %f68, %f247, %f42;
	fma.rn.f32 	%f72, %f65, %f247, %f43;
	setp.lt.f32 	%p206, %f247, 0f00000000;
	setp.gt.f32 	%p207, %f247, 0f3F800000;
	or.pred  	%p208, %p206, %p207;
	@%p208 bra 	$L__BB0_53;
	sub.f32 	%f249, %f70, %f46;
	sub.f32 	%f250, %f71, %f47;
	sub.f32 	%f251, %f72, %f48;
	mul.f32 	%f252, %f250, %f250;
	fma.rn.f32 	%f253, %f249, %f249, %f252;
	fma.rn.f32 	%f254, %f251, %f251, %f253;
	setp.geu.f32 	%p209, %f254, %f58;
	@%p209 bra 	$L__BB0_53;
	or.b32  	%r206, %r206, %r204;
	st.global.u32 	[%rd3], %r206;
$L__BB0_53:
	shl.b32 	%r207, %r204, 1;
	or.b32  	%r170, %r203, %r199;
	setp.eq.s32 	%p210, %r170, 0;
	@%p210 bra 	$L__BB0_59;
	setp.gt.f32 	%p211, %f51, %f42;
	add.s32 	%r171, %r201, -1;
	cvt.rn.f64.s32 	%fd53, %r171;
	add.f64 	%fd54, %fd53, 0d3FE0000000000000;
	cvt.rn.f32.f64 	%f255, %fd54;
	setp.gt.f32 	%p212, %f51, %f255;
	and.pred  	%p213, %p211, %p212;
	or.pred  	%p214, %p7, %p213;
	or.pred  	%p215, %p214, %p9;
	setp.gt.f32 	%p216, %f53, %f43;
	add.s32 	%r172, %r199, %r9;
	cvt.rn.f64.s32 	%fd55, %r172;
	add.f64 	%fd56, %fd55, 0d3FE0000000000000;
	cvt.rn.f32.f64 	%f257, %fd56;
	setp.gt.f32 	%p217, %f53, %f257;
	and.pred  	%p218, %p216, %p217;
	or.pred  	%p219, %p215, %p218;
	setp.lt.f32 	%p220, %f54, %f43;
	setp.lt.f32 	%p221, %f54, %f257;
	and.pred  	%p222, %p220, %p221;
	or.pred  	%p223, %p219, %p222;
	@%p223 bra 	$L__BB0_60;
	setp.ltu.f32 	%p224, %f56, 0f00000000;
	add.f32 	%f259, %f67, %f55;
	add.f32 	%f260, %f64, %f259;
	setp.ge.f32 	%p225, %f260, 0f00000000;
	xor.pred  	%p226, %p224, %p225;
	@%p226 bra 	$L__BB0_60;
	add.f32 	%f261, %f69, %f61;
	add.f32 	%f262, %f66, %f261;
	div.rn.f32 	%f263, %f57, %f262;
	sub.f32 	%f264, %f41, %f41;
	fma.rn.f32 	%f73, %f264, %f263, %f41;
	fma.rn.f32 	%f74, %f68, %f263, %f42;
	fma.rn.f32 	%f75, %f65, %f263, %f43;
	setp.lt.f32 	%p227, %f263, 0f00000000;
	setp.gt.f32 	%p228, %f263, 0f3F800000;
	or.pred  	%p229, %p227, %p228;
	@%p229 bra 	$L__BB0_60;
	sub.f32 	%f265, %f73, %f46;
	sub.f32 	%f266, %f74, %f47;
	sub.f32 	%f267, %f75, %f48;
	mul.f32 	%f268, %f266, %f266;
	fma.rn.f32 	%f269, %f265, %f265, %f268;
	fma.rn.f32 	%f270, %f267, %f267, %f269;
	setp.geu.f32 	%p230, %f270, %f58;
	@%p230 bra 	$L__BB0_60;
	or.b32  	%r206, %r206, %r207;
	st.global.u32 	[%rd3], %r206;
	bra.uni 	$L__BB0_60;
$L__BB0_59:
	shl.b32 	%r207, %r204, 2;
$L__BB0_60:
	setp.gt.f32 	%p231, %f51, %f42;
	add.s32 	%r173, %r201, -1;
	cvt.rn.f64.s32 	%fd57, %r173;
	add.f64 	%fd58, %fd57, 0d3FE0000000000000;
	cvt.rn.f32.f64 	%f271, %fd58;
	setp.gt.f32 	%p232, %f51, %f271;
	and.pred  	%p233, %p231, %p232;
	or.pred  	%p234, %p8, %p233;
	or.pred  	%p235, %p234, %p9;
	setp.gt.f32 	%p236, %f53, %f43;
	add.s32 	%r174, %r199, %r9;
	cvt.rn.f64.s32 	%fd59, %r174;
	add.f64 	%fd60, %fd59, 0d3FE0000000000000;
	cvt.rn.f32.f64 	%f273, %fd60;
	setp.gt.f32 	%p237, %f53, %f273;
	and.pred  	%p238, %p236, %p237;
	or.pred  	%p239, %p235, %p238;
	setp.lt.f32 	%p240, %f54, %f43;
	setp.lt.f32 	%p241, %f54, %f273;
	and.pred  	%p242, %p240, %p241;
	or.pred  	%p243, %p239, %p242;
	@%p243 bra 	$L__BB0_65;
	setp.ltu.f32 	%p244, %f56, 0f00000000;
	add.f32 	%f275, %f67, %f62;
	add.f32 	%f276, %f64, %f275;
	setp.ge.f32 	%p245, %f276, 0f00000000;
	xor.pred  	%p246, %p244, %p245;
	@%p246 bra 	$L__BB0_65;
	add.f32 	%f277, %f69, %f63;
	add.f32 	%f278, %f66, %f277;
	div.rn.f32 	%f279, %f57, %f278;
	sub.f32 	%f280, %f45, %f41;
	fma.rn.f32 	%f76, %f280, %f279, %f41;
	fma.rn.f32 	%f77, %f68, %f279, %f42;
	fma.rn.f32 	%f78, %f65, %f279, %f43;
	setp.lt.f32 	%p247, %f279, 0f00000000;
	setp.gt.f32 	%p248, %f279, 0f3F800000;
	or.pred  	%p249, %p247, %p248;
	@%p249 bra 	$L__BB0_65;
	sub.f32 	%f281, %f76, %f46;
	sub.f32 	%f282, %f77, %f47;
	sub.f32 	%f283, %f78, %f48;
	mul.f32 	%f284, %f282, %f282;
	fma.rn.f32 	%f285, %f281, %f281, %f284;
	fma.rn.f32 	%f286, %f283, %f283, %f285;
	setp.geu.f32 	%p250, %f286, %f58;
	@%p250 bra 	$L__BB0_65;
	shl.b32 	%r175, %r207, 1;
	or.b32  	%r206, %r206, %r175;
	st.global.u32 	[%rd3], %r206;
$L__BB0_65:
	shl.b32 	%r204, %r207, 2;
	add.s32 	%r203, %r203, 1;
	add.s32 	%r201, %r201, 1;
	setp.ne.s32 	%p251, %r203, 2;
	@%p251 bra 	$L__BB0_48;
	add.s32 	%r199, %r199, 1;
	setp.ne.s32 	%p252, %r199, 2;
	@%p252 bra 	$L__BB0_47;
	add.s32 	%r197, %r197, 1;
	setp.ne.s32 	%p253, %r197, %r190;
	@%p253 bra 	$L__BB0_46;
$L__BB0_68:
	ret;

}
	// .globl	_Z10show_disksPjPfiiiiiiiiii
.visible .entry _Z10show_disksPjPfiiiiiiiiii(
	.param .u64 .ptr .align 1 _Z10show_disksPjPfiiiiiiiiii_param_0,
	.param .u64 .ptr .align 1 _Z10show_disksPjPfiiiiiiiiii_param_1,
	.param .u32 _Z10show_disksPjPfiiiiiiiiii_param_2,
	.param .u32 _Z10show_disksPjPfiiiiiiiiii_param_3,
	.param .u32 _Z10show_disksPjPfiiiiiiiiii_param_4,
	.param .u32 _Z10show_disksPjPfiiiiiiiiii_param_5,
	.param .u32 _Z10show_disksPjPfiiiiiiiiii_param_6,
	.param .u32 _Z10show_disksPjPfiiiiiiiiii_param_7,
	.param .u32 _Z10show_disksPjPfiiiiiiiiii_param_8,
	.param .u32 _Z10show_disksPjPfiiiiiiiiii_param_9,
	.param .u32 _Z10show_disksPjPfiiiiiiiiii_param_10,
	.param .u32 _Z10show_disksPjPfiiiiiiiiii_param_11
)
{
	.reg .pred 	%p<149>;
	.reg .b32 	%r<158>;
	.reg .b32 	%f<183>;
	.reg .b64 	%rd<21>;
	.reg .b64 	%fd<39>;
	// demoted variable
	.shared .align 4 .u32 _ZZ10show_disksPjPfiiiiiiiiiiE16cptDisksPerBlock;
	ld.param.u64 	%rd4, [_Z10show_disksPjPfiiiiiiiiii_param_0];
	ld.param.u64 	%rd3, [_Z10show_disksPjPfiiiiiiiiii_param_1];
	ld.param.u32 	%r50, [_Z10show_disksPjPfiiiiiiiiii_param_2];
	ld.param.u32 	%r51, [_Z10show_disksPjPfiiiiiiiiii_param_3];
	ld.param.u32 	%r48, [_Z10show_disksPjPfiiiiiiiiii_param_4];
	ld.param.u32 	%r49, [_Z10show_disksPjPfiiiiiiiiii_param_5];
	cvta.to.global.u64 	%rd1, %rd3;
	cvta.to.global.u64 	%rd5, %rd4;
	mov.u32 	%r52, %ctaid.x;
	mov.u32 	%r1, %ntid.x;
	mul.lo.s32 	%r53, %r52, %r1;
	mov.u32 	%r2, %tid.x;
	add.s32 	%r3, %r53, %r2;
	mov.u32 	%r54, %ctaid.y;
	mov.u32 	%r4, %ntid.y;
	mul.lo.s32 	%r55, %r54, %r4;
	mov.u32 	%r5, %tid.y;
	add.s32 	%r6, %r55, %r5;
	mov.u32 	%r56, %ctaid.z;
	mov.u32 	%r7, %ntid.z;
	mul.lo.s32 	%r57, %r56, %r7;
	mov.u32 	%r8, %tid.z;
	add.s32 	%r58, %r57, %r8;
	mad.lo.s32 	%r59, %r51, %r58, %r6;
	mad.lo.s32 	%r60, %r59, %r50, %r3;
	mul.wide.s32 	%rd6, %r60, 4;
	add.s64 	%rd2, %rd5, %rd6;
	mov.b32 	%r61, 0;
	st.global.u32 	[%rd2], %r61;
	cvt.rn.f64.s32 	%fd1, %r53;
	add.f64 	%fd2, %fd1, 0dBFE0000000000000;
	cvt.rn.f32.f64 	%f1, %fd2;
	cvt.rn.f64.u32 	%fd3, %r55;
	add.f64 	%fd4, %fd3, 0dBFE0000000000000;
	cvt.rn.f32.f64 	%f2, %fd4;
	cvt.rn.f64.u32 	%fd5, %r57;
	add.f64 	%fd6, %fd5, 0dBFE0000000000000;
	cvt.rn.f32.f64 	%f3, %fd6;
	add.s32 	%r62, %r1, %r53;
	add.s32 	%r63, %r62, -1;
	cvt.rn.f64.s32 	%fd7, %r63;
	add.f64 	%fd8, %fd7, 0d3FE0000000000000;
	cvt.rn.f32.f64 	%f4, %fd8;
	add.s32 	%r64, %r4, %r55;
	add.s32 	%r65, %r64, -1;
	cvt.rn.f64.u32 	%fd9, %r65;
	add.f64 	%fd10, %fd9, 0d3FE0000000000000;
	cvt.rn.f32.f64 	%f5, %fd10;
	add.s32 	%r66, %r7, %r57;
	add.s32 	%r67, %r66, -1;
	cvt.rn.f64.u32 	%fd11, %r67;
	add.f64 	%fd12, %fd11, 0d3FE0000000000000;
	cvt.rn.f32.f64 	%f6, %fd12;
	mad.lo.s32 	%r68, %r8, %r4, %r5;
	mul.lo.s32 	%r9, %r68, %r1;
	or.b32  	%r69, %r9, %r2;
	setp.ne.s32 	%p6, %r69, 0;
	@%p6 bra 	$L__BB1_2;
	mov.b32 	%r70, 0;
	st.shared.u32 	[_ZZ10show_disksPjPfiiiiiiiiiiE16cptDisksPerBlock], %r70;
$L__BB1_2:
	bar.sync 	0;
	mul.lo.s32 	%r71, %r1, %r4;
	mul.lo.s32 	%r10, %r71, %r7;
	add.s32 	%r147, %r9, %r2;
	setp.ge.s32 	%p7, %r147, %r48;
	@%p7 bra 	$L__BB1_19;
	add.s32 	%r72, %r8, %r7;
	mad.lo.s32 	%r73, %r4, %r72, %r5;
	mad.lo.s32 	%r74, %r1, %r73, %r2;
	max.u32 	%r75, %r48, %r74;
	setp.lt.u32 	%p8, %r74, %r48;
	selp.u32 	%r76, 1, 0, %p8;
	add.s32 	%r77, %r74, %r76;
	sub.s32 	%r78, %r75, %r77;
	div.u32 	%r79, %r78, %r10;
	add.s32 	%r12, %r79, %r76;
	and.b32  	%r80, %r12, 3;
	setp.eq.s32 	%p9, %r80, 3;
	@%p9 bra 	$L__BB1_8;
	ld.shared.u32 	%r146, [_ZZ10show_disksPjPfiiiiiiiiiiE16cptDisksPerBlock];
	add.s32 	%r82, %r12, 1;
	and.b32  	%r14, %r82, 3;
	mov.b32 	%r145, 0;
$L__BB1_5:
	.pragma "nounroll";
	mul.lo.s32 	%r83, %r147, 7;
	mul.wide.u32 	%rd7, %r83, 4;
	add.s64 	%rd8, %rd1, %rd7;
	ld.global.f32 	%f42, [%rd8];
	ld.global.f32 	%f43, [%rd8+4];
	ld.global.f32 	%f44, [%rd8+8];
	ld.global.f32 	%f45, [%rd8+24];
	add.f32 	%f46, %f42, %f45;
	setp.lt.f32 	%p10, %f46, %f1;
	sub.f32 	%f47, %f42, %f45;
	setp.gt.f32 	%p11, %f47, %f4;
	add.f32 	%f49, %f43, %f45;
	setp.lt.f32 	%p12, %f49, %f2;
	or.pred  	%p13, %p10, %p12;
	or.pred  	%p14, %p13, %p11;
	sub.f32 	%f51, %f43, %f45;
	setp.gt.f32 	%p15, %f51, %f5;
	or.pred  	%p16, %p14, %p15;
	add.f32 	%f53, %f44, %f45;
	setp.lt.f32 	%p17, %f53, %f3;
	or.pred  	%p18, %p16, %p17;
	sub.f32 	%f55, %f44, %f45;
	setp.gt.f32 	%p19, %f55, %f6;
	or.pred  	%p20, %p18, %p19;
	setp.ge.s32 	%p21, %r146, %r49;
	or.pred  	%p22, %p20, %p21;
	@%p22 bra 	$L__BB1_7;
	atom.shared.add.u32 	%r84, [_ZZ10show_disksPjPfiiiiiiiiiiE16cptDisksPerBlock], 1;
	shl.b32 	%r85, %r84, 2;
	mov.u32 	%r86, src_disksIndices;
	add.s32 	%r87, %r86, %r85;
	st.shared.u32 	[%r87], %r147;
	ld.shared.u32 	%r146, [_ZZ10show_disksPjPfiiiiiiiiiiE16cptDisksPerBlock];
$L__BB1_7:
	add.s32 	%r147, %r147, %r10;
	add.s32 	%r145, %r145, 1;
	setp.ne.s32 	%p23, %r145, %r14;
	@%p23 bra 	$L__BB1_5;
$L__BB1_8:
	setp.lt.u32 	%p24, %r12, 3;
	@%p24 bra 	$L__BB1_19;
	ld.shared.u32 	%r150, [_ZZ10show_disksPjPfiiiiiiiiiiE16cptDisksPerBlock];
	mov.u32 	%r91, src_disksIndices;
$L__BB1_10:
	mul.lo.s32 	%r88, %r147, 7;
	mul.wide.u32 	%rd9, %r88, 4;
	add.s64 	%rd10, %rd1, %rd9;
	ld.global.f32 	%f57, [%rd10];
	ld.global.f32 	%f58, [%rd10+4];
	ld.global.f32 	%f59, [%rd10+8];
	ld.global.f32 	%f60, [%rd10+24];
	add.f32 	%f61, %f57, %f60;
	setp.lt.f32 	%p25, %f61, %f1;
	sub.f32 	%f62, %f57, %f60;
	setp.gt.f32 	%p26, %f62, %f4;
	add.f32 	%f64, %f58, %f60;
	setp.lt.f32 	%p27, %f64, %f2;
	or.pred  	%p28, %p25, %p27;
	or.pred  	%p29, %p28, %p26;
	sub.f32 	%f66, %f58, %f60;
	setp.gt.f32 	%p30, %f66, %f5;
	or.pred  	%p31, %p29, %p30;
	add.f32 	%f68, %f59, %f60;
	setp.lt.f32 	%p32, %f68, %f3;
	or.pred  	%p33, %p31, %p32;
	sub.f32 	%f70, %f59, %f60;
	setp.gt.f32 	%p34, %f70, %f6;
	or.pred  	%p35, %p33, %p34;
	setp.ge.s32 	%p36, %r150, %r49;
	or.pred  	%p37, %p35, %p36;
	@%p37 bra 	$L__BB1_12;
	atom.shared.add.u32 	%r89, [_ZZ10show_disksPjPfiiiiiiiiiiE16cptDisksPerBlock], 1;
	shl.b32 	%r90, %r89, 2;
	add.s32 	%r92, %r91, %r90;
	st.shared.u32 	[%r92], %r147;
	ld.shared.u32 	%r150, [_ZZ10show_disksPjPfiiiiiiiiiiE16cptDisksPerBlock];
$L__BB1_12:
	add.s32 	%r28, %r147, %r10;
	mul.lo.s32 	%r93, %r28, 7;
	mul.wide.u32 	%rd11, %r93, 4;
	add.s64 	%rd12, %rd1, %rd11;
	ld.global.f32 	%f72, [%rd12];
	ld.global.f32 	%f73, [%rd12+4];
	ld.global.f32 	%f74, [%rd12+8];
	ld.global.f32 	%f75, [%rd12+24];
	add.f32 	%f76, %f72, %f75;
	setp.lt.f32 	%p38, %f76, %f1;
	sub.f32 	%f77, %f72, %f75;
	setp.gt.f32 	%p39, %f77, %f4;
	add.f32 	%f79, %f73, %f75;
	setp.lt.f32 	%p40, %f79, %f2;
	or.pred  	%p41, %p38, %p40;
	or.pred  	%p42, %p41, %p39;
	sub.f32 	%f81, %f73, %f75;
	setp.gt.f32 	%p43, %f81, %f5;
	or.pred  	%p44, %p42, %p43;
	add.f32 	%f83, %f74, %f75;
	setp.lt.f32 	%p45, %f83, %f3;
	or.pred  	%p46, %p44, %p45;
	sub.f32 	%f85, %f74, %f75;
	setp.gt.f32 	%p47, %f85, %f6;
	or.pred  	%p48, %p46, %p47;
	setp.ge.s32 	%p49, %r150, %r49;
	or.pred  	%p50, %p48, %p49;
	@%p50 bra 	$L__BB1_14;
	atom.shared.add.u32 	%r94, [_ZZ10show_disksPjPfiiiiiiiiiiE16cptDisksPerBlock], 1;
	shl.b32 	%r95, %r94, 2;
	add.s32 	%r97, %r91, %r95;
	st.shared.u32 	[%r97], %r28;
	ld.shared.u32 	%r150, [_ZZ10show_disksPjPfiiiiiiiiiiE16cptDisksPerBlock];
$L__BB1_14:
	add.s32 	%r31, %r28, %r10;
	mul.lo.s32 	%r98, %r31, 7;
	mul.wide.u32 	%rd13, %r98, 4;
	add.s64 	%rd14, %rd1, %rd13;
	ld.global.f32 	%f87, [%rd14];
	ld.global.f32 	%f88, [%rd14+4];
	ld.global.f32 	%f89, [%rd14+8];
	ld.global.f32 	%f90, [%rd14+24];
	add.f32 	%f91, %f87, %f90;
	setp.lt.f32 	%p51, %f91, %f1;
	sub.f32 	%f92, %f87, %f90;
	setp.gt.f32 	%p52, %f92, %f4;
	add.f32 	%f94, %f88, %f90;
	setp.lt.f32 	%p53, %f94, %f2;
	or.pred  	%p54, %p51, %p53;
	or.pred  	%p55, %p54, %p52;
	sub.f32 	%f96, %f88, %f90;
	setp.gt.f32 	%p56, %f96, %f5;
	or.pred  	%p57, %p55, %p56;
	add.f32 	%f98, %f89, %f90;
	setp.lt.f32 	%p58, %f98, %f3;
	or.pred  	%p59, %p57, %p58;
	sub.f32 	%f100, %f89, %f90;
	setp.gt.f32 	%p60, %f100, %f6;
	or.pred  	%p61, %p59, %p60;
	setp.ge.s32 	%p62, %r150, %r49;
	or.pred  	%p63, %p61, %p62;
	@%p63 bra 	$L__BB1_16;
	atom.shared.add.u32 	%r99, [_ZZ10show_disksPjPfiiiiiiiiiiE16cptDisksPerBlock], 1;
	shl.b32 	%r100, %r99, 2;
	add.s32 	%r102, %r91, %r100;
	st.shared.u32 	[%r102], %r31;
	ld.shared.u32 	%r150, [_ZZ10show_disksPjPfiiiiiiiiiiE16cptDisksPerBlock];
$L__BB1_16:
	add.s32 	%r34, %r31, %r10;
	mul.lo.s32 	%r103, %r34, 7;
	mul.wide.u32 	%rd15, %r103, 4;
	add.s64 	%rd16, %rd1, %rd15;
	ld.global.f32 	%f102, [%rd16];
	ld.global.f32 	%f103, [%rd16+4];
	ld.global.f32 	%f104, [%rd16+8];
	ld.global.f32 	%f105, [%rd16+24];
	add.f32 	%f106, %f102, %f105;
	setp.lt.f32 	%p64, %f106, %f1;
	sub.f32 	%f107, %f102, %f105;
	setp.gt.f32 	%p65, %f107, %f4;
	add.f32 	%f109, %f103, %f105;
	setp.lt.f32 	%p66, %f109, %f2;
	or.pred  	%p67, %p64, %p66;
	or.pred  	%p68, %p67, %p65;
	sub.f32 	%f111, %f103, %f105;
	setp.gt.f32 	%p69, %f111, %f5;
	or.pred  	%p70, %p68, %p69;
	add.f32 	%f113, %f104, %f105;
	setp.lt.f32 	%p71, %f113, %f3;
	or.pred  	%p72, %p70, %p71;
	sub.f32 	%f115, %f104, %f105;
	setp.gt.f32 	%p73, %f115, %f6;
	or.pred  	%p74, %p72, %p73;
	setp.ge.s32 	%p75, %r150, %r49;
	or.pred  	%p76, %p74, %p75;
	@%p76 bra 	$L__BB1_18;
	atom.shared.add.u32 	%r104, [_ZZ10show_disksPjPfiiiiiiiiiiE16cptDisksPerBlock], 1;
	shl.b32 	%r105, %r104, 2;
	add.s32 	%r107, %r91, %r105;
	st.shared.u32 	[%r107], %r34;
	ld.shared.u32 	%r150, [_ZZ10show_disksPjPfiiiiiiiiiiE16cptDisksPerBlock];
$L__BB1_18:
	add.s32 	%r147, %r34, %r10;
	setp.lt.s32 	%p77, %r147, %r48;
	@%p77 bra 	$L__BB1_10;
$L__BB1_19:
	bar.sync 	0;
	ld.shared.u32 	%r38, [_ZZ10show_disksPjPfiiiiiiiiiiE16cptDisksPerBlock];
	setp.lt.s32 	%p78, %r38, 1;
	@%p78 bra 	$L__BB1_41;
	cvt.rn.f64.s32 	%fd13, %r3;
	add.f64 	%fd14, %fd13, 0d3FE0000000000000;
	cvt.rn.f32.f64 	%f7, %fd14;
	cvt.rn.f64.u32 	%fd15, %r6;
	add.f64 	%fd16, %fd15, 0d3FE0000000000000;
	cvt.rn.f32.f64 	%f8, %fd16;
	add.s32 	%r109, %r3, -1;
	cvt.rn.f64.s32 	%fd17, %r109;
	add.f64 	%fd18, %fd17, 0d3FE0000000000000;
	cvt.rn.f32.f64 	%f9, %fd18;
	add.s32 	%r110, %r3, 1;
	cvt.rn.f64.s32 	%fd19, %r110;
	add.f64 	%fd20, %fd19, 0d3FE0000000000000;
	cvt.rn.f32.f64 	%f10, %fd20;
	mov.b32 	%r154, 0;
	mov.u32 	%r113, src_disksIndices;
$L__BB1_21:
	ld.param.u64 	%rd20, [_Z10show_disksPjPfiiiiiiiiii_param_1];
	shl.b32 	%r112, %r154, 2;
	add.s32 	%r114, %r113, %r112;
	ld.shared.u32 	%r40, [%r114];
	mul.lo.s32 	%r115, %r40, 7;
	cvta.to.global.u64 	%rd17, %rd20;
	mul.wide.s32 	%rd18, %r115, 4;
	add.s64 	%rd19, %rd17, %rd18;
	ld.global.f32 	%f11, [%rd19];
	ld.global.f32 	%f12, [%rd19+4];
	ld.global.f32 	%f13, [%rd19+8];
	ld.global.f32 	%f117, [%rd19+12];
	ld.global.f32 	%f14, [%rd19+16];
	ld.global.f32 	%f15, [%rd19+20];
	ld.global.f32 	%f118, [%rd19+24];
	sub.f32 	%f119, %f11, %f118;
	setp.gt.f32 	%p79, %f119, %f7;
	add.f32 	%f121, %f11, %f118;
	setp.lt.f32 	%p80, %f121, %f7;
	sub.f32 	%f16, %f12, %f118;
	add.f32 	%f17, %f12, %f118;
	sub.f32 	%f18, %f13, %f118;
	add.f32 	%f19, %f13, %f118;
	sub.f32 	%f123, %f7, %f11;
	sub.f32 	%f124, %f8, %f12;
	mov.u32 	%r117, %ntid.z;
	mov.u32 	%r118, %tid.z;
	mad.lo.s32 	%r119, %r56, %r117, %r118;
	cvt.rn.f64.u32 	%fd21, %r119;
	add.f64 	%fd22, %fd21, 0d3FE0000000000000;
	cvt.rn.f32.f64 	%f125, %fd22;
	sub.f32 	%f126, %f125, %f13;
	mul.f32 	%f20, %f123, %f117;
	fma.rn.f32 	%f127, %f124, %f14, %f20;
	fma.rn.f32 	%f21, %f126, %f15, %f127;
	neg.f32 	%f22, %f21;
	mul.f32 	%f23, %f118, %f118;
	setp.gt.f32 	%p81, %f119, %f9;
	and.pred  	%p82, %p79, %p81;
	setp.lt.f32 	%p83, %f121, %f9;
	and.pred  	%p84, %p80, %p83;
	or.pred  	%p1, %p82, %p84;
	sub.f32 	%f128, %f9, %f11;
	mul.f32 	%f24, %f117, %f128;
	sub.f32 	%f129, %f9, %f7;
	mul.f32 	%f25, %f117, %f129;
	or.pred  	%p2, %p79, %p80;
	sub.f32 	%f130, %f7, %f7;
	mul.f32 	%f26, %f117, %f130;
	setp.gt.f32 	%p85, %f119, %f10;
	and.pred  	%p86, %p79, %p85;
	setp.lt.f32 	%p87, %f121, %f10;
	and.pred  	%p88, %p80, %p87;
	or.pred  	%p3, %p86, %p88;
	sub.f32 	%f131, %f10, %f11;
	mul.f32 	%f27, %f117, %f131;
	sub.f32 	%f132, %f10, %f7;
	mul.f32 	%f28, %f117, %f132;
	mov.b32 	%r155, -1;
$L__BB1_22:
	mov.u32 	%r121, %ctaid.z;
	mov.u32 	%r122, %ntid.z;
	mov.u32 	%r123, %tid.z;
	mad.lo.s32 	%r124, %r121, %r122, %r123;
	cvt.rn.f64.u32 	%fd23, %r124;
	add.f64 	%fd24, %fd23, 0d3FE0000000000000;
	cvt.rn.f32.f64 	%f133, %fd24;
	setp.lt.f32 	%p89, %f19, %f133;
	setp.gt.f32 	%p90, %f18, %f133;
	add.s32 	%r125, %r155, %r124;
	cvt.rn.f64.s32 	%fd25, %r125;
	add.f64 	%fd26, %fd25, 0d3FE0000000000000;
	cvt.rn.f32.f64 	%f134, %fd26;
	setp.gt.f32 	%p91, %f18, %f134;
	and.pred  	%p4, %p90, %p91;
	setp.lt.f32 	%p92, %f19, %f134;
	and.pred  	%p5, %p89, %p92;
	sub.f32 	%f136, %f134, %f13;
	mul.f32 	%f29, %f15, %f136;
	sub.f32 	%f30, %f134, %f133;
	mov.b32 	%r157, -1;
	mov.u32 	%r156, %r6;
$L__BB1_23:
	setp.lt.f32 	%p93, %f17, %f8;
	setp.gt.f32 	%p94, %f16, %f8;
	add.s32 	%r126, %r156, -1;
	cvt.rn.f64.s32 	%fd27, %r126;
	add.f64 	%fd28, %fd27, 0d3FE0000000000000;
	cvt.rn.f32.f64 	%f137, %fd28;
	setp.gt.f32 	%p95, %f16, %f137;
	and.pred  	%p96, %p94, %p95;
	setp.lt.f32 	%p97, %f17, %f137;
	and.pred  	%p98, %p93, %p97;
	sub.f32 	%f139, %f137, %f12;
	mul.f32 	%f31, %f14, %f139;
	sub.f32 	%f32, %f137, %f8;
	or.pred  	%p99, %p1, %p96;
	or.pred  	%p100, %p99, %p98;
	or.pred  	%p101, %p100, %p4;
	or.pred  	%p102, %p101, %p5;
	@%p102 bra 	$L__BB1_27;
	setp.ltu.f32 	%p103, %f21, 0f00000000;
	add.f32 	%f140, %f31, %f24;
	add.f32 	%f141, %f29, %f140;
	setp.ge.f32 	%p104, %f141, 0f00000000;
	xor.pred  	%p105, %p103, %p104;
	@%p105 bra 	$L__BB1_27;
	fma.rn.f32 	%f142, %f14, %f32, %f25;
	fma.rn.f32 	%f143, %f15, %f30, %f142;
	div.rn.f32 	%f144, %f22, %f143;
	sub.f32 	%f145, %f9, %f7;
	fma.rn.f32 	%f33, %f145, %f144, %f7;
	fma.rn.f32 	%f34, %f32, %f144, %f8;
	mov.u32 	%r127, %ctaid.z;
	mov.u32 	%r128, %ntid.z;
	mov.u32 	%r129, %tid.z;
	mad.lo.s32 	%r130, %r127, %r128, %r129;
	cvt.rn.f64.u32 	%fd29, %r130;
	add.f64 	%fd30, %fd29, 0d3FE0000000000000;
	cvt.rn.f32.f64 	%f146, %fd30;
	fma.rn.f32 	%f35, %f30, %f144, %f146;
	setp.lt.f32 	%p106, %f144, 0f00000000;
	setp.gt.f32 	%p107, %f144, 0f3F800000;
	or.pred  	%p108, %p106, %p107;
	@%p108 bra 	$L__BB1_27;
	sub.f32 	%f147, %f33, %f11;
	sub.f32 	%f148, %f34, %f12;
	sub.f32 	%f149, %f35, %f13;
	mul.f32 	%f150, %f148, %f148;
	fma.rn.f32 	%f151, %f147, %f147, %f150;
	fma.rn.f32 	%f152, %f149, %f149, %f151;
	setp.lt.f32 	%p109, %f152, %f23;
	@%p109 bra 	$L__BB1_38;
$L__BB1_27:
	or.b32  	%r131, %r157, %r155;
	setp.eq.s32 	%p110, %r131, 0;
	@%p110 bra 	$L__BB1_32;
	setp.gt.f32 	%p111, %f16, %f8;
	add.s32 	%r132, %r156, -1;
	cvt.rn.f64.s32 	%fd31, %r132;
	add.f64 	%fd32, %fd31, 0d3FE0000000000000;
	cvt.rn.f32.f64 	%f153, %fd32;
	setp.gt.f32 	%p112, %f16, %f153;
	and.pred  	%p113, %p111, %p112;
	or.pred  	%p114, %p2, %p113;
	setp.lt.f32 	%p115, %f17, %f8;
	setp.lt.f32 	%p116, %f17, %f153;
	and.pred  	%p117, %p115, %p116;
	or.pred  	%p118, %p114, %p117;
	or.pred  	%p119, %p118, %p4;
	or.pred  	%p120, %p119, %p5;
	@%p120 bra 	$L__BB1_32;
	setp.ltu.f32 	%p121, %f21, 0f00000000;
	add.f32 	%f155, %f31, %f20;
	add.f32 	%f156, %f29, %f155;
	setp.ge.f32 	%p122, %f156, 0f00000000;
	xor.pred  	%p123, %p121, %p122;
	@%p123 bra 	$L__BB1_32;
	fma.rn.f32 	%f157, %f14, %f32, %f26;
	fma.rn.f32 	%f158, %f15, %f30, %f157;
	div.rn.f32 	%f159, %f22, %f158;
	sub.f32 	%f160, %f7, %f7;
	fma.rn.f32 	%f36, %f160, %f159, %f7;
	fma.rn.f32 	%f37, %f32, %f159, %f8;
	mov.u32 	%r133, %ctaid.z;
	mov.u32 	%r134, %ntid.z;
	mov.u32 	%r135, %tid.z;
	mad.lo.s32 	%r136, %r133, %r134, %r135;
	cvt.rn.f64.u32 	%fd33, %r136;
	add.f64 	%fd34, %fd33, 0d3FE0000000000000;
	cvt.rn.f32.f64 	%f161, %fd34;
	fma.rn.f32 	%f38, %f30, %f159, %f161;
	setp.lt.f32 	%p124, %f159, 0f00000000;
	setp.gt.f32 	%p125, %f159, 0f3F800000;
	or.pred  	%p126, %p124, %p125;
	@%p126 bra 	$L__BB1_32;
	sub.f32 	%f162, %f36, %f11;
	sub.f32 	%f163, %f37, %f12;
	sub.f32 	%f164, %f38, %f13;
	mul.f32 	%f165, %f163, %f163;
	fma.rn.f32 	%f166, %f162, %f162, %f165;
	fma.rn.f32 	%f167, %f164, %f164, %f166;
	setp.lt.f32 	%p127, %f167, %f23;
	@%p127 bra 	$L__BB1_38;
$L__BB1_32:
	setp.gt.f32 	%p128, %f16, %f8;
	add.s32 	%r137, %r156, -1;
	cvt.rn.f64.s32 	%fd35, %r137;
	add.f64 	%fd36, %fd35, 0d3FE0000000000000;
	cvt.rn.f32.f64 	%f168, %fd36;
	setp.gt.f32 	%p129, %f16, %f168;
	and.pred  	%p130, %p128, %p129;
	or.pred  	%p131, %p3, %p130;
	setp.lt.f32 	%p132, %f17, %f8;
	setp.lt.f32 	%p133, %f17, %f168;
	and.pred  	%p134, %p132, %p133;
	or.pred  	%p135, %p131, %p134;
	or.pred  	%p136, %p135, %p4;
	or.pred  	%p137, %p136, %p5;
	@%p137 bra 	$L__BB1_36;
	setp.ltu.f32 	%p138, %f21, 0f00000000;
	add.f32 	%f170, %f31, %f27;
	add.f32 	%f171, %f29, %f170;
	setp.ge.f32 	%p139, %f171, 0f00000000;
	xor.pred  	%p140, %p138, %p139;
	@%p140 bra 	$L__BB1_36;
	fma.rn.f32 	%f172, %f14, %f32, %f28;
	fma.rn.f32 	%f173, %f15, %f30, %f172;
	div.rn.f32 	%f174, %f22, %f173;
	sub.f32 	%f175, %f10, %f7;
	fma.rn.f32 	%f39, %f175, %f174, %f7;
	fma.rn.f32 	%f40, %f32, %f174, %f8;
	mov.u32 	%r138, %ctaid.z;
	mov.u32 	%r139, %ntid.z;
	mov.u32 	%r140, %tid.z;
	mad.lo.s32 	%r141, %r138, %r139, %r140;
	cvt.rn.f64.u32 	%fd37, %r141;
	add.f64 	%fd38, %fd37, 0d3FE0000000000000;
	cvt.rn.f32.f64 	%f176, %fd38;
	fma.rn.f32 	%f41, %f30, %f174, %f176;
	setp.lt.f32 	%p141, %f174, 0f00000000;
	setp.gt.f32 	%p142, %f174, 0f3F800000;
	or.pred  	%p143, %p141, %p142;
	@%p143 bra 	$L__BB1_36;
	sub.f32 	%f177, %f39, %f11;
	sub.f32 	%f178, %f40, %f12;
	sub.f32 	%f179, %f41, %f13;
	mul.f32 	%f180, %f178, %f178;
	fma.rn.f32 	%f181, %f177, %f177, %f180;
	fma.rn.f32 	%f182, %f179, %f179, %f181;
	setp.lt.f32 	%p144, %f182, %f23;
	@%p144 bra 	$L__BB1_38;
$L__BB1_36:
	add.s32 	%r157, %r157, 1;
	add.s32 	%r156, %r156, 1;
	setp.ne.s32 	%p146, %r157, 2;
	@%p146 bra 	$L__BB1_23;
	add.s32 	%r155, %r155, 1;
	setp.eq.s32 	%p147, %r155, 2;
	@%p147 bra 	$L__BB1_40;
	bra.uni 	$L__BB1_22;
$L__BB1_38:
	ld.global.u32 	%r142, [%rd2];
	setp.ge.u32 	%p145, %r142, %r40;
	@%p145 bra 	$L__BB1_40;
	st.global.u32 	[%rd2], %r40;
$L__BB1_40:
	add.s32 	%r154, %r154, 1;
	setp.ne.s32 	%p148, %r154, %r38;
	@%p148 bra 	$L__BB1_21;
$L__BB1_41:
	ret;

}


// ===== COMPILED SASS (sm_100) =====

	.target	sm_100

	.elftype	@"ET_EXEC"


//--------------------- .note.nv.tkinfo           --------------------------
	.section	.note.nv.tkinfo,"",@"SHT_NOTE"
	.sectionflags	@"SHF_NOTE_NV_TKINFO"
	.tkinfo
        /*0018*/ 	.word	0x00000002
        /*0030*/ 	.string	""
        /*0030*/ 	.string	"ptxas"
        /*0030*/ 	.string	"Cuda compilation tools, release 13.0, V13.0.88"
        /*0030*/ 	.string	"Build cuda_13.0.r13.0/compiler.36424714_0"
        /*0030*/ 	.string	"-arch sm_100 -m 64 "



//--------------------- .note.nv.cuinfo           --------------------------
	.section	.note.nv.cuinfo,"",@"SHT_NOTE"
	.sectionflags	@"SHF_NOTE_NV_CUINFO"
        /*0018*/ 	.short	0x0002
        /*001a*/ 	.short	0x0064
        /*001c*/ 	.short	0x0082
	.zero		2


//--------------------- .nv.info                  --------------------------
	.section	.nv.info,"",@"SHT_CUDA_INFO"
	.align	4


	//----- nvinfo : EIATTR_REGCOUNT
	.align		4
        /*0000*/ 	.byte	0x04, 0x2f
        /*0002*/ 	.short	(.L_1 - .L_0)
	.align		4
.L_0:
        /*0004*/ 	.word	index@(_Z32create_disk_pixel_localM_fusion2PjPfiiii)
        /*0008*/ 	.word	0x00000038


	//----- nvinfo : EIATTR_FRAME_SIZE
	.align		4
.L_1:
        /*000c*/ 	.byte	0x04, 0x11
        /*000e*/ 	.short	(.L_3 - .L_2)
	.align		4
.L_2:
        /*0010*/ 	.word	index@($__internal_1_$__cuda_sm3x_div_rn_noftz_f32_slowpath)
        /*0014*/ 	.word	0x00000fa0


	//----- nvinfo : EIATTR_FRAME_SIZE
	.align		4
.L_3:
        /*0018*/ 	.byte	0x04, 0x11
        /*001a*/ 	.short	(.L_5 - .L_4)
	.align		4
.L_4:
        /*001c*/ 	.word	index@(_Z32create_disk_pixel_localM_fusion2PjPfiiii)
        /*0020*/ 	.word	0x00000fa0


	//----- nvinfo : EIATTR_REGCOUNT
	.align		4
.L_5:
        /*0024*/ 	.byte	0x04, 0x2f
        /*0026*/ 	.short	(.L_7 - .L_6)
	.align		4
.L_6:
        /*0028*/ 	.word	index@(_Z10show_disksPjPfiiiiiiiiii)
        /*002c*/ 	.word	0x0000002f


	//----- nvinfo : EIATTR_FRAME_SIZE
	.align		4
.L_7:
        /*0030*/ 	.byte	0x04, 0x11
        /*0032*/ 	.short	(.L_9 - .L_8)
	.align		4
.L_8:
        /*0034*/ 	.word	index@($__internal_0_$__cuda_sm3x_div_rn_noftz_f32_slowpath)
        /*0038*/ 	.word	0x00000000


	//----- nvinfo : EIATTR_FRAME_SIZE
	.align		4
.L_9:
        /*003c*/ 	.byte	0x04, 0x11
        /*003e*/ 	.short	(.L_11 - .L_10)
	.align		4
.L_10:
        /*0040*/ 	.word	index@(_Z10show_disksPjPfiiiiiiiiii)
        /*0044*/ 	.word	0x00000000


	//----- nvinfo : EIATTR_MIN_STACK_SIZE
	.align		4
.L_11:
        /*0048*/ 	.byte	0x04, 0x12
        /*004a*/ 	.short	(.L_13 - .L_12)
	.align		4
.L_12:
        /*004c*/ 	.word	index@(_Z10show_disksPjPfiiiiiiiiii)
        /*0050*/ 	.word	0x00000000


	//----- nvinfo : EIATTR_MIN_STACK_SIZE
	.align		4
.L_13:
        /*0054*/ 	.byte	0x04, 0x12
        /*0056*/ 	.short	(.L_15 - .L_14)
	.align		4
.L_14:
        /*0058*/ 	.word	index@(_Z32create_disk_pixel_localM_fusion2PjPfiiii)
        /*005c*/ 	.word	0x00000fa0
.L_15:


//--------------------- .nv.compat                --------------------------
	.section	.nv.compat,"",@"SHT_CUDA_COMPAT_INFO"
	.align	4
        /*0000*/ 	.byte	0x02, 0x09, 0x00, 0x00, 0x02, 0x02, 0x01, 0x00, 0x02, 0x05, 0x05, 0x00, 0x03, 0x07, 0x01, 0x01
        /*0010*/ 	.byte	0x02, 0x03, 0x00, 0x00, 0x02, 0x06, 0x01, 0x00, 0x04, 0x0b, 0x08, 0x00, 0x01, 0x00, 0x00, 0x00
        /*0020*/ 	.byte	0x00, 0x00, 0x00, 0x00


//--------------------- .nv.info._Z10show_disksPjPfiiiiiiiiii --------------------------
	.section	.nv.info._Z10show_disksPjPfiiiiiiiiii,"",@"SHT_CUDA_INFO"
	.sectionflags	@""
	.align	4


	//----- nvinfo : EIATTR_CUDA_API_VERSION
	.align		4
        /*0000*/ 	.byte	0x04, 0x37
        /*0002*/ 	.short	(.L_17 - .L_16)
.L_16:
        /*0004*/ 	.word	0x00000082


	//----- nvinfo : EIATTR_KPARAM_INFO
	.align		4
.L_17:
        /*0008*/ 	.byte	0x04, 0x17
        /*000a*/ 	.short	(.L_19 - .L_18)
.L_18:
        /*000c*/ 	.word	0x00000000
        /*0010*/ 	.short	0x000b
        /*0012*/ 	.short	0x0034
        /*0014*/ 	.byte	0x00, 0xf0, 0x11, 0x00


	//----- nvinfo : EIATTR_KPARAM_INFO
	.align		4
.L_19:
        /*0018*/ 	.byte	0x04, 0x17
        /*001a*/ 	.short	(.L_21 - .L_20)
.L_20:
        /*001c*/ 	.word	0x00000000
        /*0020*/ 	.short	0x000a
        /*0022*/ 	.short	0x0030
        /*0024*/ 	.byte	0x00, 0xf0, 0x11, 0x00


	//----- nvinfo : EIATTR_KPARAM_INFO
	.align		4
.L_21:
        /*0028*/ 	.byte	0x04, 0x17
        /*002a*/ 	.short	(.L_23 - .L_22)
.L_22:
        /*002c*/ 	.word	0x00000000
        /*0030*/ 	.short	0x0009
        /*0032*/ 	.short	0x002c
        /*0034*/ 	.byte	0x00, 0xf0, 0x11, 0x00


	//----- nvinfo : EIATTR_KPARAM_INFO
	.align		4
.L_23:
        /*0038*/ 	.byte	0x04, 0x17
        /*003a*/ 	.short	(.L_25 - .L_24)
.L_24:
        /*003c*/ 	.word	0x00000000
        /*0040*/ 	.short	0x0008
        /*0042*/ 	.short	0x0028
        /*0044*/ 	.byte	0x00, 0xf0, 0x11, 0x00


	//----- nvinfo : EIATTR_KPARAM_INFO
	.align		4
.L_25:
        /*0048*/ 	.byte	0x04, 0x17
        /*004a*/ 	.short	(.L_27 - .L_26)
.L_26:
        /*004c*/ 	.word	0x00000000
        /*0050*/ 	.short	0x0007
        /*0052*/ 	.short	0x0024
        /*0054*/ 	.byte	0x00, 0xf0, 0x11, 0x00


	//----- nvinfo : EIATTR_KPARAM_INFO
	.align		4
.L_27:
        /*0058*/ 	.byte	0x04, 0x17
        /*005a*/ 	.short	(.L_29 - .L_28)
.L_28:
        /*005c*/ 	.word	0x00000000
        /*0060*/ 	.short	0x0006
        /*0062*/ 	.short	0x0020
        /*0064*/ 	.byte	0x00, 0xf0, 0x11, 0x00


	//----- nvinfo : EIATTR_KPARAM_INFO
	.align		4
.L_29:
        /*0068*/ 	.byte	0x04, 0x17
        /*006a*/ 	.short	(.L_31 - .L_30)
.L_30:
        /*006c*/ 	.word	0x00000000
        /*0070*/ 	.short	0x0005
        /*0072*/ 	.short	0x001c
        /*0074*/ 	.byte	0x00, 0xf0, 0x11, 0x00


	//----- nvinfo : EIATTR_KPARAM_INFO
	.align		4
.L_31:
        /*0078*/ 	.byte	0x04, 0x17
        /*007a*/ 	.short	(.L_33 - .L_32)
.L_32:
        /*007c*/ 	.word	0x00000000
        /*0080*/ 	.short	0x0004
        /*0082*/ 	.short	0x0018
        /*0084*/ 	.byte	0x00, 0xf0, 0x11, 0x00


	//----- nvinfo : EIATTR_KPARAM_INFO
	.align		4
.L_33:
        /*0088*/ 	.byte	0x04, 0x17
        /*008a*/ 	.short	(.L_35 - .L_34)
.L_34:
        /*008c*/ 	.word	0x00000000
        /*0090*/ 	.short	0x0003
        /*0092*/ 	.short	0x0014
        /*0094*/ 	.byte	0x00, 0xf0, 0x11, 0x00


	//----- nvinfo : EIATTR_KPARAM_INFO
	.align		4
.L_35:
        /*0098*/ 	.byte	0x04, 0x17
        /*009a*/ 	.short	(.L_37 - .L_36)
.L_36:
        /*009c*/ 	.word	0x00000000
        /*00a0*/ 	.short	0x0002
        /*00a2*/ 	.short	0x0010
        /*00a4*/ 	.byte	0x00, 0xf0, 0x11, 0x00


	//----- nvinfo : EIATTR_KPARAM_INFO
	.align		4
.L_37:
        /*00a8*/ 	.byte	0x04, 0x17
        /*00aa*/ 	.short	(.L_39 - .L_38)
.L_38:
        /*00ac*/ 	.word	0x00000000
        /*00b0*/ 	.short	0x0001
        /*00b2*/ 	.short	0x0008
        /*00b4*/ 	.byte	0x00, 0xf5, 0x21, 0x00


	//----- nvinfo : EIATTR_KPARAM_INFO
	.align		4
.L_39:
        /*00b8*/ 	.byte	0x04, 0x17
        /*00ba*/ 	.short	(.L_41 - .L_40)
.L_40:
        /*00bc*/ 	.word	0x00000000
        /*00c0*/ 	.short	0x0000
        /*00c2*/ 	.short	0x0000
        /*00c4*/ 	.byte	0x00, 0xf5, 0x21, 0x00


	//----- nvinfo : EIATTR_SPARSE_MMA_MASK
	.align		4
.L_41:
        /*00c8*/ 	.byte	0x03, 0x50
        /*00ca*/ 	.short	0x0000


	//----- nvinfo : EIATTR_MAXREG_COUNT
	.align		4
        /*00cc*/ 	.byte	0x03, 0x1b
        /*00ce*/ 	.short	0x00ff


	//----- nvinfo : EIATTR_NUM_BARRIERS
	.align		4
        /*00d0*/ 	.byte	0x02, 0x4c
        /*00d2*/ 	.byte	0x01
	.zero		1


	//----- nvinfo : EIATTR_MERCURY_ISA_VERSION
	.align		4
        /*00d4*/ 	.byte	0x03, 0x5f
        /*00d6*/ 	.short	0x0101


	//----- nvinfo : EIATTR_INT_WARP_WIDE_INSTR_OFFSETS
	.align		4
        /*00d8*/ 	.byte	0x04, 0x31
        /*00da*/ 	.short	(.L_43 - .L_42)


	//   ....[0]....
.L_42:
        /*00dc*/ 	.word	0x000007d0


	//   ....[1]....
        /*00e0*/ 	.word	0x00000890


	//   ....[2]....
        /*00e4*/ 	.word	0x00000e90


	//   ....[3]....
        /*00e8*/ 	.word	0x00000f30


	//   ....[4]....
        /*00ec*/ 	.word	0x00001010


	//   ....[5]....
        /*00f0*/ 	.word	0x000010b0


	//   ....[6]....
        /*00f4*/ 	.word	0x00001170


	//   ....[7]....
        /*00f8*/ 	.word	0x00001210


	//   ....[8]....
        /*00fc*/ 	.word	0x000012c0


	//   ....[9]....
        /*0100*/ 	.word	0x00001360


	//----- nvinfo : EIATTR_VRC_CTA_INIT_COUNT
	.align		4
.L_43:
        /*0104*/ 	.byte	0x02, 0x4a
	.zero		1
	.zero		1


	//----- nvinfo : EIATTR_EXIT_INSTR_OFFSETS
	.align		4
        /*0108*/ 	.byte	0x04, 0x1c
        /*010a*/ 	.short	(.L_45 - .L_44)


	//   ....[0]....
.L_44:
        /*010c*/ 	.word	0x00001480


	//   ....[1]....
        /*0110*/ 	.word	0x00002750


	//----- nvinfo : EIATTR_CRS_STACK_SIZE
	.align		4
.L_45:
        /*0114*/ 	.byte	0x04, 0x1e
        /*0116*/ 	.short	(.L_47 - .L_46)
.L_46:
        /*0118*/ 	.word	0x00000000


	//----- nvinfo : EIATTR_CBANK_PARAM_SIZE
	.align		4
.L_47:
        /*011c*/ 	.byte	0x03, 0x19
        /*011e*/ 	.short	0x0038


	//----- nvinfo : EIATTR_PARAM_CBANK
	.align		4
        /*0120*/ 	.byte	0x04, 0x0a
        /*0122*/ 	.short	(.L_49 - .L_48)
	.align		4
.L_48:
        /*0124*/ 	.word	index@(.nv.constant0._Z10show_disksPjPfiiiiiiiiii)
        /*0128*/ 	.short	0x0380
        /*012a*/ 	.short	0x0038


	//----- nvinfo : EIATTR_SW_WAR
	.align		4
.L_49:
        /*012c*/ 	.byte	0x04, 0x36
        /*012e*/ 	.short	(.L_51 - .L_50)
.L_50:
        /*0130*/ 	.word	0x00000008
.L_51:


//--------------------- .nv.info._Z32create_disk_pixel_localM_fusion2PjPfiiii --------------------------
	.section	.nv.info._Z32create_disk_pixel_localM_fusion2PjPfiiii,"",@"SHT_CUDA_INFO"
	.sectionflags	@""
	.align	4


	//----- nvinfo : EIATTR_CUDA_API_VERSION
	.align		4
        /*0000*/ 	.byte	0x04, 0x37
        /*0002*/ 	.short	(.L_53 - .L_52)
.L_52:
        /*0004*/ 	.word	0x00000082


	//----- nvinfo : EIATTR_KPARAM_INFO
	.align		4
.L_53:
        /*0008*/ 	.byte	0x04, 0x17
        /*000a*/ 	.short	(.L_55 - .L_54)
.L_54:
        /*000c*/ 	.word	0x00000000
        /*0010*/ 	.short	0x0005
        /*0012*/ 	.short	0x001c
        /*0014*/ 	.byte	0x00, 0xf0, 0x11, 0x00


	//----- nvinfo : EIATTR_KPARAM_INFO
	.align		4
.L_55:
        /*0018*/ 	.byte	0x04, 0x17
        /*001a*/ 	.short	(.L_57 - .L_56)
.L_56:
        /*001c*/ 	.word	0x00000000
        /*0020*/ 	.short	0x0004
        /*0022*/ 	.short	0x0018
        /*0024*/ 	.byte	0x00, 0xf0, 0x11, 0x00


	//----- nvinfo : EIATTR_KPARAM_INFO
	.align		4
.L_57:
        /*0028*/ 	.byte	0x04, 0x17
        /*002a*/ 	.short	(.L_59 - .L_58)
.L_58:
        /*002c*/ 	.word	0x00000000
        /*0030*/ 	.short	0x0003
        /*0032*/ 	.short	0x0014
        /*0034*/ 	.byte	0x00, 0xf0, 0x11, 0x00


	//----- nvinfo : EIATTR_KPARAM_INFO
	.align		4
.L_59:
        /*0038*/ 	.byte	0x04, 0x17
        /*003a*/ 	.short	(.L_61 - .L_60)
.L_60:
        /*003c*/ 	.word	0x00000000
        /*0040*/ 	.short	0x0002
        /*0042*/ 	.short	0x0010
        /*0044*/ 	.byte	0x00, 0xf0, 0x11, 0x00


	//----- nvinfo : EIATTR_KPARAM_INFO
	.align		4
.L_61:
        /*0048*/ 	.byte	0x04, 0x17
        /*004a*/ 	.short	(.L_63 - .L_62)
.L_62:
        /*004c*/ 	.word	0x00000000
        /*0050*/ 	.short	0x0001
        /*0052*/ 	.short	0x0008
        /*0054*/ 	.byte	0x00, 0xf5, 0x21, 0x00


	//----- nvinfo : EIATTR_KPARAM_INFO
	.align		4
.L_63:
        /*0058*/ 	.byte	0x04, 0x17
        /*005a*/ 	.short	(.L_65 - .L_64)
.L_64:
        /*005c*/ 	.word	0x00000000
        /*0060*/ 	.short	0x0000
        /*0062*/ 	.short	0x0000
        /*0064*/ 	.byte	0x00, 0xf5, 0x21, 0x00


	//----- nvinfo : EIATTR_SPARSE_MMA_MASK
	.align		4
.L_65:
        /*0068*/ 	.byte	0x03, 0x50
        /*006a*/ 	.short	0x0000


	//----- nvinfo : EIATTR_MAXREG_COUNT
	.align		4
        /*006c*/ 	.byte	0x03, 0x1b
        /*006e*/ 	.short	0x00ff


	//----- nvinfo : EIATTR_NUM_BARRIERS
	.align		4
        /*0070*/ 	.byte	0x02, 0x4c
        /*0072*/ 	.byte	0x01
	.zero		1


	//----- nvinfo : EIATTR_MERCURY_ISA_VERSION
	.align		4
        /*0074*/ 	.byte	0x03, 0x5f
        /*0076*/ 	.short	0x0101


	//----- nvinfo : EIATTR_INT_WARP_WIDE_INSTR_OFFSETS
	.align		4
        /*0078*/ 	.byte	0x04, 0x31
        /*007a*/ 	.short	(.L_67 - .L_66)


	//   ....[0]....
.L_66:
        /*007c*/ 	.word	0x00000770


	//   ....[1]....
        /*0080*/ 	.word	0x00000820


	//   ....[2]....
        /*0084*/ 	.word	0x00000e30


	//   ....[3]....
        /*0088*/ 	.word	0x00000ed0


	//   ....[4]....
        /*008c*/ 	.word	0x00000fb0


	//   ....[5]....
        /*0090*/ 	.word	0x00001040


	//   ....[6]....
        /*0094*/ 	.word	0x00001110


	//   ....[7]....
        /*0098*/ 	.word	0x000011a0


	//   ....[8]....
        /*009c*/ 	.word	0x00001260


	//   ....[9]....
        /*00a0*/ 	.word	0x000012f0


	//----- nvinfo : EIATTR_VRC_CTA_INIT_COUNT
	.align		4
.L_67:
        /*00a4*/ 	.byte	0x02, 0x4a
	.zero		1
	.zero		1


	//----- nvinfo : EIATTR_EXIT_INSTR_OFFSETS
	.align		4
        /*00a8*/ 	.byte	0x04, 0x1c
        /*00aa*/ 	.short	(.L_69 - .L_68)


	//   ....[0]....
.L_68:
        /*00ac*/ 	.word	0x00002750


	//   ....[1]....
        /*00b0*/ 	.word	0x00003850


	//----- nvinfo : EIATTR_CRS_STACK_SIZE
	.align		4
.L_69:
        /*00b4*/ 	.byte	0x04, 0x1e
        /*00b6*/ 	.short	(.L_71 - .L_70)
.L_70:
        /*00b8*/ 	.word	0x00000000


	//----- nvinfo : EIATTR_CBANK_PARAM_SIZE
	.align		4
.L_71:
        /*00bc*/ 	.byte	0x03, 0x19
        /*00be*/ 	.short	0x0020


	//----- nvinfo : EIATTR_PARAM_CBANK
	.align		4
        /*00c0*/ 	.byte	0x04, 0x0a
        /*00c2*/ 	.short	(.L_73 - .L_72)
	.align		4
.L_72:
        /*00c4*/ 	.word	index@(.nv.constant0._Z32create_disk_pixel_localM_fusion2PjPfiiii)
        /*00c8*/ 	.short	0x0380
        /*00ca*/ 	.short	0x0020


	//----- nvinfo : EIATTR_SW_WAR
	.align		4
.L_73:
        /*00cc*/ 	.byte	0x04, 0x36
        /*00ce*/ 	.short	(.L_75 - .L_74)
.L_74:
        /*00d0*/ 	.word	0x00000008
.L_75:


//--------------------- .nv.callgraph             --------------------------
	.section	.nv.callgraph,"",@"SHT_CUDA_CALLGRAPH"
	.align	4
	.sectionentsize	8
	.align		4
        /*0000*/ 	.word	0x00000000
	.align		4
        /*0004*/ 	.word	0xffffffff
	.align		4
        /*0008*/ 	.word	0x00000000
	.align		4
        /*000c*/ 	.word	0xfffffffe
	.align		4
        /*0010*/ 	.word	0x00000000
	.align		4
        /*0014*/ 	.word	0xfffffffd
	.align		4
        /*0018*/ 	.word	0x00000000
	.align		4
        /*001c*/ 	.word	0xfffffffc


//--------------------- .text._Z10show_disksPjPfiiiiiiiiii --------------------------
	.section	.text._Z10show_disksPjPfiiiiiiiiii,"ax",@progbits
	.align	128
        .global         _Z10show_disksPjPfiiiiiiiiii
        .type           _Z10show_disksPjPfiiiiiiiiii,@function
        .size           _Z10show_disksPjPfiiiiiiiiii,(.L_x_112 - _Z10show_disksPjPfiiiiiiiiii)
        .other          _Z10show_disksPjPfiiiiiiiiii,@"STO_CUDA_ENTRY STV_DEFAULT"
_Z10show_disksPjPfiiiiiiiiii:
.text._Z10show_disksPjPfiiiiiiiiii:
[----:B------:R-:W-:Y:S01]  /*0000*/  LDC R1, c[0x0][0x37c] ;  /* 0x0000df00ff017b82 */ /* 0x000fe20000000800 */
[----:B------:R-:W0:Y:S01]  /*0010*/  S2R R11, SR_TID.Y ;  /* 0x00000000000b7919 */ /* 0x000e220000002200 */
[----:B------:R-:W1:Y:S06]  /*0020*/  LDCU UR8, c[0x0][0x360] ;  /* 0x00006c00ff0877ac */ /* 0x000e6c0008000800 */
[----:B------:R-:W2:Y:S01]  /*0030*/  S2UR UR9, SR_CTAID.Z ;  /* 0x00000000000979c3 */ /* 0x000ea20000002700 */
[----:B------:R-:W0:Y:S01]  /*0040*/  S2R R10, SR_TID.Z ;  /* 0x00000000000a7919 */ /* 0x000e220000002300 */
[----:B------:R-:W3:Y:S01]  /*0050*/  LDCU UR12, c[0x0][0x364] ;  /* 0x00006c80ff0c77ac */ /* 0x000ee20008000800 */
[----:B------:R-:W4:Y:S01]  /*0060*/  S2R R19, SR_TID.X ;  /* 0x0000000000137919 */ /* 0x000f220000002100 */
[----:B------:R-:W5:Y:S04]  /*0070*/  LDCU.64 UR6, c[0x0][0x390] ;  /* 0x00007200ff0677ac */ /* 0x000f680008000a00 */
[----:B------:R-:W3:Y:S01]  /*0080*/  S2UR UR5, SR_CTAID.Y ;  /* 0x00000000000579c3 */ /* 0x000ee20000002600 */
[----:B------:R-:W5:Y:S01]  /*0090*/  LDCU UR13, c[0x0][0x398] ;  /* 0x00007300ff0d77ac */ /* 0x000f620008000800 */
[----:B------:R-:W5:Y:S06]  /*00a0*/  LDCU.64 UR10, c[0x0][0x358] ;  /* 0x00006b00ff0a77ac */ /* 0x000f6c0008000a00 */
[----:B------:R-:W5:Y:S01]  /*00b0*/  LDC R5, c[0x0][0x368] ;  /* 0x0000da00ff057b82 */ /* 0x000f620000000800 */
[----:B------:R-:W0:Y:S01]  /*00c0*/  LDCU UR14, c[0x0][0x39c] ;  /* 0x00007380ff0e77ac */ /* 0x000e220008000800 */
[----:B------:R-:W0:Y:S06]  /*00d0*/  LDCU UR16, c[0x0][0x398] ;  /* 0x00007300ff1077ac */ /* 0x000e2c0008000800 */
[----:B------:R-:W4:Y:S01]  /*00e0*/  S2UR UR4, SR_CTAID.X ;  /* 0x00000000000479c3 */ /* 0x000f220000002500 */
[----:B--2---:R-:W-:Y:S01]  /*00f0*/  IMAD.U32 R2, RZ, RZ, UR9 ;  /* 0x00000009ff027e24 */ /* 0x004fe2000f8e00ff */
[----:B---3--:R-:W-:-:S06]  /*0100*/  UIMAD UR5, UR5, UR12, URZ ;  /* 0x0000000c050572a4 */ /* 0x008fcc000f8e02ff */
[----:B------:R-:W2:Y:S01]  /*0110*/  LDC.64 R24, c[0x0][0x380] ;  /* 0x0000e000ff187b82 */ /* 0x000ea20000000a00 */
[----:B0-----:R-:W-:-:S04]  /*0120*/  IMAD R0, R10, UR12, R11 ;  /* 0x0000000c0a007c24 */ /* 0x001fc8000f8e020b */
[----:B-1----:R-:W-:Y:S02]  /*0130*/  IMAD R20, R0, UR8, RZ ;  /* 0x0000000800147c24 */ /* 0x002fe4000f8e02ff */
[----:B-----5:R-:W-:Y:S02]  /*0140*/  IMAD R4, R2, R5, RZ ;  /* 0x0000000502047224 */ /* 0x020fe400078e02ff */
[----:B------:R-:W-:Y:S01]  /*0150*/  VIADD R3, R11, UR5 ;  /* 0x000000050b037c36 */ /* 0x000fe20008000000 */
[C---:B----4-:R-:W-:Y:S01]  /*0160*/  LOP3.LUT P0, RZ, R20.reuse, R19, RZ, 0xfc, !PT ;  /* 0x0000001314ff7212 */ /* 0x050fe2000780fcff */
[----:B------:R-:W-:Y:S01]  /*0170*/  IMAD.IADD R20, R20, 0x1, R19 ;  /* 0x0000000114147824 */ /* 0x000fe200078e0213 */
[----:B------:R-:W-:Y:S01]  /*0180*/  IADD3 R6, PT, PT, R4, R10, RZ ;  /* 0x0000000a04067210 */ /* 0x000fe20007ffe0ff */
[----:B------:R-:W-:-:S04]  /*0190*/  UIMAD UR4, UR4, UR8, URZ ;  /* 0x00000008040472a4 */ /* 0x000fc8000f8e02ff */
[----:B------:R-:W-:Y:S02]  /*01a0*/  IMAD R7, R6, UR7, R3 ;  /* 0x0000000706077c24 */ /* 0x000fe4000f8e0203 */
[----:B------:R-:W-:-:S04]  /*01b0*/  VIADD R0, R19, UR4 ;  /* 0x0000000413007c36 */ /* 0x000fc80008000000 */
[----:B------:R-:W0:Y:S01]  /*01c0*/  @!P0 S2R R9, SR_CgaCtaId ;  /* 0x0000000000098919 */ /* 0x000e220000008800 */
[----:B------:R-:W-:Y:S01]  /*01d0*/  @!P0 MOV R6, 0x400 ;  /* 0x0000040000068802 */ /* 0x000fe20000000f00 */
[----:B------:R-:W-:-:S04]  /*01e0*/  IMAD R7, R7, UR6, R0 ;  /* 0x0000000607077c24 */ /* 0x000fc8000f8e0200 */
[----:B--2---:R-:W-:-:S05]  /*01f0*/  IMAD.WIDE R24, R7, 0x4, R24 ;  /* 0x0000000407187825 */ /* 0x004fca00078e0218 */
[----:B------:R1:W-:Y:S01]  /*0200*/  STG.E desc[UR10][R24.64], RZ ;  /* 0x000000ff18007986 */ /* 0x0003e2000c10190a */
[----:B0-----:R-:W-:-:S05]  /*0210*/  @!P0 LEA R6, R9, R6, 0x18 ;  /* 0x0000000609068211 */ /* 0x001fca00078ec0ff */
[----:B------:R1:W-:Y:S01]  /*0220*/  @!P0 STS [R6], RZ ;  /* 0x000000ff06008388 */ /* 0x0003e20000000800 */
[----:B------:R-:W-:Y:S01]  /*0230*/  BAR.SYNC.DEFER_BLOCKING 0x0 ;  /* 0x0000000000007b1d */ /* 0x000fe20000010000 */
[----:B------:R-:W-:-:S13]  /*0240*/  ISETP.GE.AND P0, PT, R20, UR13, PT ;  /* 0x0000000d14007c0c */ /* 0x000fda000bf06270 */
[----:B-1----:R-:W-:Y:S05]  /*0250*/  @P0 BRA `(.L_x_0) ;  /* 0x0000001000640947 */ /* 0x002fea0003800000 */
[----:B------:R-:W-:Y:S01]  /*0260*/  UIMAD UR6, UR8, UR12, URZ ;  /* 0x0000000c080672a4 */ /* 0x000fe2000f8e02ff */
[C---:B------:R-:W-:Y:S01]  /*0270*/  IMAD.IADD R6, R5.reuse, 0x1, R10 ;  /* 0x0000000105067824 */ /* 0x040fe200078e020a */
[----:B------:R-:W0:Y:S01]  /*0280*/  I2F.F64.U32 R8, R4 ;  /* 0x0000000400087312 */ /* 0x000e220000201800 */
[----:B------:R-:W-:Y:S01]  /*0290*/  UIADD3 UR7, UPT, UPT, UR12, -0x1, UR5 ;  /* 0xffffffff0c077890 */ /* 0x000fe2000fffe005 */
[----:B------:R-:W-:Y:S01]  /*02a0*/  BSSY B0, `(.L_x_1) ;  /* 0x0000067000007945 */ /* 0x000fe20003800000 */
[----:B------:R-:W-:Y:S02]  /*02b0*/  IMAD R6, R6, UR12, R11 ;  /* 0x0000000c06067c24 */ /* 0x000fe4000f8e020b */
[----:B------:R-:W-:Y:S01]  /*02c0*/  IMAD R15, R5, UR6, RZ ;  /* 0x00000006050f7c24 */ /* 0x000fe2000f8e02ff */
[----:B------:R-:W-:Y:S02]  /*02d0*/  UIADD3 UR6, UPT, UPT, UR8, -0x1, UR4 ;  /* 0xffffffff08067890 */ /* 0x000fe4000fffe004 */
[----:B------:R-:W-:Y:S01]  /*02e0*/  IMAD R19, R6, UR8, R19 ;  /* 0x0000000806137c24 */ /* 0x000fe2000f8e0213 */
[----:B------:R-:W1:Y:S01]  /*02f0*/  I2F.F64 R10, UR4 ;  /* 0x00000004000a7d12 */ /* 0x000e620008201c00 */
[----:B------:R-:W-:Y:S01]  /*0300*/  IMAD.MOV R21, RZ, RZ, -R15 ;  /* 0x000000ffff157224 */ /* 0x000fe200078e0a0f */
[----:B------:R-:W-:-:S02]  /*0310*/  ISETP.NE.U32.AND P2, PT, R15, RZ, PT ;  /* 0x000000ff0f00720c */ /* 0x000fc40003f45070 */
[----:B------:R-:W-:Y:S02]  /*0320*/  ISETP.GE.U32.AND P0, PT, R19, UR13, PT ;  /* 0x0000000d13007c0c */ /* 0x000fe4000bf06070 */
[----:B------:R-:W-:Y:S01]  /*0330*/  IADD3 R5, PT, PT, R5, -0x1, R4 ;  /* 0xffffffff05057810 */ /* 0x000fe20007ffe004 */
[----:B0-----:R-:W-:Y:S01]  /*0340*/  DADD R16, R8, -0.5 ;  /* 0xbfe0000008107429 */ /* 0x001fe20000000000 */
[----:B------:R-:W0:Y:S01]  /*0350*/  I2F.U32.RP R14, R15 ;  /* 0x0000000f000e7306 */ /* 0x000e220000209000 */
[----:B------:R-:W-:Y:S02]  /*0360*/  VIMNMX.U32 R9, PT, PT, R19, UR13, !PT ;  /* 0x0000000d13097c48 */ /* 0x000fe4000ffe0000 */
[----:B------:R-:W-:Y:S01]  /*0370*/  SEL R8, RZ, 0x1, P0 ;  /* 0x00000001ff087807 */ /* 0x000fe20000000000 */
[----:B-1----:R-:W-:-:S04]  /*0380*/  DADD R10, R10, -0.5 ;  /* 0xbfe000000a0a7429 */ /* 0x002fc80000000000 */
[----:B------:R-:W1:Y:S08]  /*0390*/  I2F.F64.U32 R6, UR5 ;  /* 0x0000000500067d12 */ /* 0x000e700008201800 */
[----:B0-----:R-:W0:Y:S01]  /*03a0*/  MUFU.RCP R14, R14 ;  /* 0x0000000e000e7308 */ /* 0x001e220000001000 */
[----:B-1----:R-:W-:-:S07]  /*03b0*/  DADD R6, R6, -0.5 ;  /* 0xbfe0000006067429 */ /* 0x002fce0000000000 */
[----:B------:R-:W1:Y:S01]  /*03c0*/  I2F.F64.U32 R22, UR7 ;  /* 0x0000000700167d12 */ /* 0x000e620008201800 */
[----:B0-----:R-:W-:-:S07]  /*03d0*/  IADD3 R12, PT, PT, R14, 0xffffffe, RZ ;  /* 0x0ffffffe0e0c7810 */ /* 0x001fce0007ffe0ff */
[----:B------:R-:W-:Y:S01]  /*03e0*/  F2F.F32.F64 R14, R16 ;  /* 0x00000010000e7310 */ /* 0x000fe20000301000 */
[----:B-1----:R-:W-:-:S07]  /*03f0*/  DADD R22, R22, 0.5 ;  /* 0x3fe0000016167429 */ /* 0x002fce0000000000 */
[----:B------:R0:W1:Y:S08]  /*0400*/  F2I.FTZ.U32.TRUNC.NTZ R13, R12 ;  /* 0x0000000c000d7305 */ /* 0x000070000021f000 */
[----:B------:R-:W-:Y:S01]  /*0410*/  I2F.F64 R16, UR6 ;  /* 0x0000000600107d12 */ /* 0x000fe20008201c00 */
[----:B0-----:R-:W-:Y:S01]  /*0420*/  MOV R12, RZ ;  /* 0x000000ff000c7202 */ /* 0x001fe20000000f00 */
[----:B-1----:R-:W-:-:S04]  /*0430*/  IMAD R21, R21, R13, RZ ;  /* 0x0000000d15157224 */ /* 0x002fc800078e02ff */
[----:B------:R-:W-:Y:S01]  /*0440*/  IMAD.HI.U32 R13, R13, R21, R12 ;  /* 0x000000150d0d7227 */ /* 0x000fe200078e000c */
[----:B------:R-:W-:-:S05]  /*0450*/  IADD3 R12, PT, PT, R9, -R19, -R8 ;  /* 0x80000013090c7210 */ /* 0x000fca0007ffe808 */
[----:B------:R-:W-:Y:S02]  /*0460*/  IMAD.HI.U32 R9, R13, R12, RZ ;  /* 0x0000000c0d097227 */ /* 0x000fe400078e00ff */
[----:B------:R-:W-:Y:S02]  /*0470*/  F2F.F32.F64 R13, R10 ;  /* 0x0000000a000d7310 */ /* 0x000fe40000301000 */
[----:B------:R-:W-:-:S04]  /*0480*/  IMAD.MOV R18, RZ, RZ, -R9 ;  /* 0x000000ffff127224 */ /* 0x000fc800078e0a09 */
[----:B------:R-:W-:Y:S02]  /*0490*/  IMAD R18, R15, R18, R12 ;  /* 0x000000120f127224 */ /* 0x000fe400078e020c */
[----:B------:R-:W0:Y:S03]  /*04a0*/  I2F.F64.U32 R10, R5 ;  /* 0x00000005000a7312 */ /* 0x000e260000201800 */
[----:B------:R-:W-:-:S05]  /*04b0*/  ISETP.GE.U32.AND P0, PT, R18, R15, PT ;  /* 0x0000000f1200720c */ /* 0x000fca0003f06070 */
[----:B------:R1:W2:Y:S01]  /*04c0*/  F2F.F32.F64 R12, R6 ;  /* 0x00000006000c7310 */ /* 0x0002a20000301000 */
[----:B0-----:R-:W-:-:S07]  /*04d0*/  DADD R10, R10, 0.5 ;  /* 0x3fe000000a0a7429 */ /* 0x001fce0000000000 */
[----:B------:R-:W-:Y:S01]  /*04e0*/  @P0 IMAD.IADD R18, R18, 0x1, -R15 ;  /* 0x0000000112120824 */ /* 0x000fe200078e0a0f */
[----:B------:R-:W-:-:S04]  /*04f0*/  @P0 IADD3 R9, PT, PT, R9, 0x1, RZ ;  /* 0x0000000109090810 */ /* 0x000fc80007ffe0ff */
[-C--:B------:R-:W-:Y:S01]  /*0500*/  ISETP.GE.U32.AND P1, PT, R18, R15.reuse, PT ;  /* 0x0000000f1200720c */ /* 0x080fe20003f26070 */
[----:B------:R-:W-:Y:S01]  /*0510*/  DADD R18, R16, 0.5 ;  /* 0x3fe0000010127429 */ /* 0x000fe20000000000 */
[----:B------:R1:W0:Y:S09]  /*0520*/  F2F.F32.F64 R17, R22 ;  /* 0x0000001600117310 */ /* 0x0002320000301000 */
[----:B------:R1:W3:Y:S02]  /*0530*/  F2F.F32.F64 R18, R18 ;  /* 0x0000001200127310 */ /* 0x0002e40000301000 */
[----:B------:R-:W-:Y:S01]  /*0540*/  @P1 VIADD R9, R9, 0x1 ;  /* 0x0000000109091836 */ /* 0x000fe20000000000 */
[----:B------:R-:W-:-:S05]  /*0550*/  @!P2 LOP3.LUT R9, RZ, R15, RZ, 0x33, !PT ;  /* 0x0000000fff09a212 */ /* 0x000fca00078e33ff */
[----:B------:R-:W-:Y:S01]  /*0560*/  IMAD.IADD R4, R8, 0x1, R9 ;  /* 0x0000000108047824 */ /* 0x000fe200078e0209 */
[----:B------:R1:W4:Y:S04]  /*0570*/  F2F.F32.F64 R16, R10 ;  /* 0x0000000a00107310 */ /* 0x0003280000301000 */
[----:B------:R-:W-:-:S04]  /*0580*/  LOP3.LUT R5, R4, 0x3, RZ, 0xc0, !PT ;  /* 0x0000000304057812 */ /* 0x000fc800078ec0ff */
[----:B------:R-:W-:-:S13]  /*0590*/  ISETP.NE.AND P0, PT, R5, 0x3, PT ;  /* 0x000000030500780c */ /* 0x000fda0003f05270 */
[----:B01234-:R-:W-:Y:S05]  /*05a0*/  @!P0 BRA `(.L_x_2) ;  /* 0x0000000000d88947 */ /* 0x01ffea0003800000 */
[----:B------:R-:W0:Y:S01]  /*05b0*/  S2UR UR7, SR_CgaCtaId ;  /* 0x00000000000779c3 */ /* 0x000e220000008800 */
[----:B------:R-:W-:Y:S01]  /*05c0*/  UMOV UR6, 0x400 ;  /* 0x0000040000067882 */ /* 0x000fe20000000000 */
[----:B------:R-:W-:Y:S01]  /*05d0*/  IADD3 R5, PT, PT, R4, 0x1, RZ ;  /* 0x0000000104057810 */ /* 0x000fe20007ffe0ff */
[----:B------:R-:W-:-:S03]  /*05e0*/  IMAD.MOV.U32 R10, RZ, RZ, RZ ;  /* 0x000000ffff0a7224 */ /* 0x000fc600078e00ff */
[----:B------:R-:W-:Y:S01]  /*05f0*/  LOP3.LUT R5, R5, 0x3, RZ, 0xc0, !PT ;  /* 0x0000000305057812 */ /* 0x000fe200078ec0ff */
[----:B0-----:R-:W-:-:S09]  /*0600*/  ULEA UR6, UR7, UR6, 0x18 ;  /* 0x0000000607067291 */ /* 0x001fd2000f8ec0ff */
[----:B------:R-:W0:Y:S03]  /*0610*/  LDS R8, [UR6] ;  /* 0x00000006ff087984 */ /* 0x000e260008000800 */
.L_x_5:
[----:B-1----:R-:W1:Y:S01]  /*0620*/  LDC.64 R6, c[0x0][0x388] ;  /* 0x0000e200ff067b82 */ /* 0x002e620000000a00 */
[----:B------:R-:W-:-:S04]  /*0630*/  IMAD R9, R20, 0x7, RZ ;  /* 0x0000000714097824 */ /* 0x000fc800078e02ff */
[----:B-1----:R-:W-:-:S05]  /*0640*/  IMAD.WIDE.U32 R6, R9, 0x4, R6 ;  /* 0x0000000409067825 */ /* 0x002fca00078e0006 */
[----:B------:R-:W2:Y:S04]  /*0650*/  LDG.E R11, desc[UR10][R6.64+0x4] ;  /* 0x0000040a060b7981 */ /* 0x000ea8000c1e1900 */
[----:B------:R-:W2:Y:S04]  /*0660*/  LDG.E R22, desc[UR10][R6.64+0x18] ;  /* 0x0000180a06167981 */ /* 0x000ea8000c1e1900 */
[----:B------:R-:W3:Y:S04]  /*0670*/  LDG.E R9, desc[UR10][R6.64] ;  /* 0x0000000a06097981 */ /* 0x000ee8000c1e1900 */
[----:B------:R-:W4:Y:S01]  /*0680*/  LDG.E R19, desc[UR10][R6.64+0x8] ;  /* 0x0000080a06137981 */ /* 0x000f22000c1e1900 */
[----:B------:R-:W-:Y:S01]  /*0690*/  VIADD R10, R10, 0x1 ;  /* 0x000000010a0a7836 */ /* 0x000fe20000000000 */
[----:B------:R-:W-:Y:S05]  /*06a0*/  YIELD ;  /* 0x0000000000007946 */ /* 0x000fea0003800000 */
[----:B------:R-:W-:Y:S01]  /*06b0*/  BSSY.RECONVERGENT B1, `(.L_x_3) ;  /* 0x0000023000017945 */ /* 0x000fe20003800200 */
[----:B------:R-:W-:Y:S01]  /*06c0*/  ISETP.NE.AND P1, PT, R10, R5, PT ;  /* 0x000000050a00720c */ /* 0x000fe20003f25270 */
[--C-:B--2---:R-:W-:Y:S01]  /*06d0*/  FADD R21, R11, R22.reuse ;  /* 0x000000160b157221 */ /* 0x104fe20000000000 */
[----:B---3--:R-:W-:-:S04]  /*06e0*/  FADD R26, R9, R22 ;  /* 0x00000016091a7221 */ /* 0x008fc80000000000 */
[----:B------:R-:W-:Y:S01]  /*06f0*/  FSETP.GEU.AND P0, PT, R21, R12, PT ;  /* 0x0000000c1500720b */ /* 0x000fe20003f0e000 */
[----:B------:R-:W-:-:S03]  /*0700*/  FADD R9, R9, -R22 ;  /* 0x8000001609097221 */ /* 0x000fc60000000000 */
[----:B------:R-:W-:Y:S01]  /*0710*/  FSETP.LT.OR P0, PT, R26, R13, !P0 ;  /* 0x0000000d1a00720b */ /* 0x000fe20004701400 */
[----:B------:R-:W-:-:S03]  /*0720*/  FADD R26, R11, -R22 ;  /* 0x800000160b1a7221 */ /* 0x000fc60000000000 */
[----:B------:R-:W-:Y:S01]  /*0730*/  FSETP.GT.OR P0, PT, R9, R18, P0 ;  /* 0x000000120900720b */ /* 0x000fe20000704400 */
[C-C-:B----4-:R-:W-:Y:S01]  /*0740*/  FADD R9, R19.reuse, R22.reuse ;  /* 0x0000001613097221 */ /* 0x150fe20000000000 */
[----:B------:R-:W-:Y:S02]  /*0750*/  FADD R19, R19, -R22 ;  /* 0x8000001613137221 */ /* 0x000fe40000000000 */
[----:B------:R-:W-:-:S04]  /*0760*/  FSETP.GT.OR P0, PT, R26, R17, P0 ;  /* 0x000000111a00720b */ /* 0x000fc80000704400 */
[----:B------:R-:W-:-:S04]  /*0770*/  FSETP.LT.OR P0, PT, R9, R14, P0 ;  /* 0x0000000e0900720b */ /* 0x000fc80000701400 */
[----:B------:R-:W-:-:S04]  /*0780*/  FSETP.GT.OR P0, PT, R19, R16, P0 ;  /* 0x000000101300720b */ /* 0x000fc80000704400 */
[----:B0-----:R-:W-:-:S13]  /*0790*/  ISETP.GE.OR P0, PT, R8, UR14, P0 ;  /* 0x0000000e08007c0c */ /* 0x001fda0008706670 */
[----:B------:R-:W-:Y:S05]  /*07a0*/  @P0 BRA `(.L_x_4) ;  /* 0x00000000004c0947 */ /* 0x000fea0003800000 */
[----:B------:R-:W0:Y:S01]  /*07b0*/  S2R R6, SR_LANEID ;  /* 0x0000000000067919 */ /* 0x000e220000000000 */
[----:B------:R-:W1:Y:S01]  /*07c0*/  S2UR UR7, SR_CgaCtaId ;  /* 0x00000000000779c3 */ /* 0x000e620000008800 */
[----:B------:R-:W-:Y:S01]  /*07d0*/  VOTEU.ANY UR9, UPT, PT ;  /* 0x0000000000097886 */ /* 0x000fe200038e0100 */
[----:B------:R-:W-:Y:S01]  /*07e0*/  UMOV UR6, 0x400 ;  /* 0x0000040000067882 */ /* 0x000fe20000000000 */
[----:B------:R-:W0:Y:S01]  /*07f0*/  FLO.U32 R11, UR9 ;  /* 0x00000009000b7d00 */ /* 0x000e2200080e0000 */
[----:B------:R-:W2:Y:S07]  /*0800*/  S2R R7, SR_LTMASK ;  /* 0x0000000000077919 */ /* 0x000eae0000003900 */
[----:B------:R-:W3:Y:S01]  /*0810*/  POPC R9, UR9 ;  /* 0x0000000900097d09 */ /* 0x000ee20008000000 */
[----:B-1----:R-:W-:-:S02]  /*0820*/  ULEA UR15, UR7, UR6, 0x18 ;  /* 0x00000006070f7291 */ /* 0x002fc4000f8ec0ff */
[----:B------:R-:W-:-:S04]  /*0830*/  UIADD3 UR6, UPT, UPT, UR6, 0x10, URZ ;  /* 0x0000001006067890 */ /* 0x000fc8000fffe0ff */
[----:B------:R-:W-:Y:S01]  /*0840*/  ULEA UR6, UR7, UR6, 0x18 ;  /* 0x0000000607067291 */ /* 0x000fe2000f8ec0ff */
[----:B0-----:R-:W-:Y:S02]  /*0850*/  ISETP.EQ.U32.AND P0, PT, R11, R6, PT ;  /* 0x000000060b00720c */ /* 0x001fe40003f02070 */
[----:B--2---:R-:W-:-:S06]  /*0860*/  LOP3.LUT R19, R7, UR9, RZ, 0xc0, !PT ;  /* 0x0000000907137c12 */ /* 0x004fcc000f8ec0ff */
[----:B------:R-:W0:Y:S05]  /*0870*/  POPC R19, R19 ;  /* 0x0000001300137309 */ /* 0x000e2a0000000000 */
[----:B---3--:R-:W1:Y:S04]  /*0880*/  @P0 ATOMS.ADD R22, [UR15], R9 ;  /* 0x00000009ff16098c */ /* 0x008e68000800000f */
[----:B-1----:R-:W0:Y:S02]  /*0890*/  SHFL.IDX PT, R6, R22, R11, 0x1f ;  /* 0x00001f0b16067589 */ /* 0x002e2400000e0000 */
[----:B0-----:R-:W-:-:S04]  /*08a0*/  IADD3 R6, PT, PT, R6, R19, RZ ;  /* 0x0000001306067210 */ /* 0x001fc80007ffe0ff */
[----:B------:R-:W-:-:S05]  /*08b0*/  LEA R7, R6, UR6, 0x2 ;  /* 0x0000000606077c11 */ /* 0x000fca000f8e10ff */
[----:B------:R0:W-:Y:S04]  /*08c0*/  STS [R7], R20 ;  /* 0x0000001407007388 */ /* 0x0001e80000000800 */
[----:B------:R-:W1:Y:S02]  /*08d0*/  LDS R8, [UR15] ;  /* 0x0000000fff087984 */ /* 0x000e640008000800 */
.L_x_4:
[----:B------:R-:W-:Y:S05]  /*08e0*/  BSYNC.RECONVERGENT B1 ;  /* 0x0000000000017941 */ /* 0x000fea0003800200 */
.L_x_3:
[----:B0-----:R-:W-:Y:S01]  /*08f0*/  IMAD.IADD R20, R15, 0x1, R20 ;  /* 0x000000010f147824 */ /* 0x001fe200078e0214 */
[----:B------:R-:W-:Y:S06]  /*0900*/  @P1 BRA `(.L_x_5) ;  /* 0xfffffffc00441947 */ /* 0x000fec000383ffff */
.L_x_2:
[----:B------:R-:W-:Y:S05]  /*0910*/  BSYNC B0 ;  /* 0x0000000000007941 */ /* 0x000fea0003800000 */
.L_x_1:
[----:B------:R-:W-:-:S13]  /*0920*/  ISETP.GE.U32.AND P0, PT, R4, 0x3, PT ;  /* 0x000000030400780c */ /* 0x000fda0003f06070 */
[----:B------:R-:W-:Y:S05]  /*0930*/  @!P0 BRA `(.L_x_0) ;  /* 0x0000000800ac8947 */ /* 0x000fea0003800000 */
[----:B------:R-:W0:Y:S01]  /*0940*/  S2R R21, SR_CgaCtaId ;  /* 0x0000000000157919 */ /* 0x000e220000008800 */
[----:B------:R-:W-:-:S04]  /*0950*/  MOV R4, 0x400 ;  /* 0x0000040000047802 */ /* 0x000fc80000000f00 */
[----:B0-----:R-:W-:Y:S01]  /*0960*/  LEA R19, R21, R4, 0x18 ;  /* 0x0000000415137211 */ /* 0x001fe200078ec0ff */
[----:B------:R-:W-:-:S05]  /*0970*/  VIADD R4, R4, 0x10 ;  /* 0x0000001004047836 */ /* 0x000fca0000000000 */
[----:B------:R-:W0:Y:S01]  /*0980*/  LDS R19, [R19] ;  /* 0x0000000013137984 */ /* 0x000e220000000800 */
[----:B------:R-:W-:-:S07]  /*0990*/  LEA R21, R21, R4, 0x18 ;  /* 0x0000000415157211 */ /* 0x000fce00078ec0ff */
.L_x_14:
[----:B--2---:R-:W2:Y:S01]  /*09a0*/  LDC.64 R6, c[0x0][0x388] ;  /* 0x0000e200ff067b82 */ /* 0x004ea20000000a00 */
[----:B------:R-:W-:Y:S01]  /*09b0*/  IMAD R11, R20, 0x7, RZ ;  /* 0x00000007140b7824 */ /* 0x000fe200078e02ff */
[----:B-1----:R-:W-:-:S05]  /*09c0*/  IADD3 R22, PT, PT, R15, R20, RZ ;  /* 0x000000140f167210 */ /* 0x002fca0007ffe0ff */
[----:B---3--:R-:W-:Y:S02]  /*09d0*/  IMAD R5, R22, 0x7, RZ ;  /* 0x0000000716057824 */ /* 0x008fe400078e02ff */
[----:B--2---:R-:W-:-:S05]  /*09e0*/  IMAD.WIDE.U32 R10, R11, 0x4, R6 ;  /* 0x000000040b0a7825 */ /* 0x004fca00078e0006 */
[----:B------:R-:W2:Y:S04]  /*09f0*/  LDG.E R30, desc[UR10][R10.64+0x4] ;  /* 0x0000040a0a1e7981 */ /* 0x000ea8000c1e1900 */
[----:B------:R-:W2:Y:S04]  /*0a00*/  LDG.E R27, desc[UR10][R10.64+0x18] ;  /* 0x0000180a0a1b7981 */ /* 0x000ea8000c1e1900 */
[----:B------:R-:W3:Y:S01]  /*0a10*/  LDG.E R34, desc[UR10][R10.64] ;  /* 0x0000000a0a227981 */ /* 0x000ee2000c1e1900 */
[----:B------:R-:W-:-:S03]  /*0a20*/  IMAD.WIDE.U32 R4, R5, 0x4, R6 ;  /* 0x0000000405047825 */ /* 0x000fc600078e0006 */
[----:B----4-:R-:W4:Y:S01]  /*0a30*/  LDG.E R36, desc[UR10][R10.64+0x8] ;  /* 0x0000080a0a247981 */ /* 0x010f22000c1e1900 */
[----:B------:R-:W-:-:S03]  /*0a40*/  IMAD.IADD R26, R15, 0x1, R22 ;  /* 0x000000010f1a7824 */ /* 0x000fc600078e0216 */
[----:B------:R-:W5:Y:S04]  /*0a50*/  LDG.E R23, desc[UR10][R4.64+0x4] ;  /* 0x0000040a04177981 */ /* 0x000f68000c1e1900 */
[----:B------:R-:W5:Y:S04]  /*0a60*/  LDG.E R28, desc[UR10][R4.64+0x18] ;  /* 0x0000180a041c7981 */ /* 0x000f68000c1e1900 */
[----:B------:R-:W4:Y:S01]  /*0a70*/  LDG.E R29, desc[UR10][R4.64] ;  /* 0x0000000a041d7981 */ /* 0x000f22000c1e1900 */
[----:B------:R-:W-:Y:S02]  /*0a80*/  IMAD.IADD R32, R15, 0x1, R26 ;  /* 0x000000010f207824 */ /* 0x000fe400078e021a */
[----:B------:R-:W-:Y:S01]  /*0a90*/  IMAD R9, R26, 0x7, RZ ;  /* 0x000000071a097824 */ /* 0x000fe200078e02ff */
[----:B------:R4:W4:Y:S01]  /*0aa0*/  LDG.E R33, desc[UR10][R4.64+0x8] ;  /* 0x0000080a04217981 */ /* 0x000922000c1e1900 */
[----:B------:R-:W-:-:S02]  /*0ab0*/  IMAD R31, R32, 0x7, RZ ;  /* 0x00000007201f7824 */ /* 0x000fc400078e02ff */
[----:B-1----:R-:W-:-:S04]  /*0ac0*/  IMAD.WIDE.U32 R8, R9, 0x4, R6 ;  /* 0x0000000409087825 */ /* 0x002fc800078e0006 */
[----:B------:R-:W-:Y:S01]  /*0ad0*/  IMAD.WIDE.U32 R6, R31, 0x4, R6 ;  /* 0x000000041f067825 */ /* 0x000fe200078e0006 */
[----:B------:R-:W4:Y:S04]  /*0ae0*/  LDG.E R38, desc[UR10][R8.64+0x4] ;  /* 0x0000040a08267981 */ /* 0x000f28000c1e1900 */
[----:B------:R-:W4:Y:S04]  /*0af0*/  LDG.E R31, desc[UR10][R8.64+0x18] ;  /* 0x0000180a081f7981 */ /* 0x000f28000c1e1900 */
[----:B------:R-:W4:Y:S04]  /*0b00*/  LDG.E R40, desc[UR10][R8.64] ;  /* 0x0000000a08287981 */ /* 0x000f28000c1e1900 */
[----:B------:R-:W4:Y:S04]  /*0b10*/  LDG.E R11, desc[UR10][R6.64+0x4] ;  /* 0x0000040a060b7981 */ /* 0x000f28000c1e1900 */
[----:B------:R-:W4:Y:S04]  /*0b20*/  LDG.E R10, desc[UR10][R6.64+0x18] ;  /* 0x0000180a060a7981 */ /* 0x000f28000c1e1900 */
[----:B------:R-:W4:Y:S04]  /*0b30*/  LDG.E R35, desc[UR10][R6.64] ;  /* 0x0000000a06237981 */ /* 0x000f28000c1e1900 */
[----:B------:R-:W4:Y:S04]  /*0b40*/  LDG.E R42, desc[UR10][R8.64+0x8] ;  /* 0x0000080a082a7981 */ /* 0x000f28000c1e1900 */
[----:B------:R1:W4:Y:S01]  /*0b50*/  LDG.E R37, desc[UR10][R6.64+0x8] ;  /* 0x0000080a06257981 */ /* 0x000322000c1e1900 */
[----:B------:R-:W-:Y:S05]  /*0b60*/  YIELD ;  /* 0x0000000000007946 */ /* 0x000fea0003800000 */
[----:B------:R-:W-:Y:S01]  /*0b70*/  BSSY.RECONVERGENT B0, `(.L_x_6) ;  /* 0x0000041000007945 */ /* 0x000fe20003800200 */
[--C-:B--2---:R-:W-:Y:S01]  /*0b80*/  FADD R39, R30, R27.reuse ;  /* 0x0000001b1e277221 */ /* 0x104fe20000000000 */
[----:B---3--:R-:W-:-:S04]  /*0b90*/  FADD R44, R34, R27 ;  /* 0x0000001b222c7221 */ /* 0x008fc80000000000 */
[----:B------:R-:W-:Y:S01]  /*0ba0*/  FSETP.GEU.AND P0, PT, R39, R12, PT ;  /* 0x0000000c2700720b */ /* 0x000fe20003f0e000 */
[----:B------:R-:W-:-:S03]  /*0bb0*/  FADD R39, R34, -R27 ;  /* 0x8000001b22277221 */ /* 0x000fc60000000000 */
[----:B------:R-:W-:-:S04]  /*0bc0*/  FSETP.LT.OR P0, PT, R44, R13, !P0 ;  /* 0x0000000d2c00720b */ /* 0x000fc80004701400 */
[----:B------:R-:W-:Y:S01]  /*0bd0*/  FSETP.GT.OR P0, PT, R39, R18, P0 ;  /* 0x000000122700720b */ /* 0x000fe20000704400 */
[--C-:B-----5:R-:W-:Y:S01]  /*0be0*/  FADD R39, R23, R28.reuse ;  /* 0x0000001c17277221 */ /* 0x120fe20000000000 */
[----:B----4-:R-:W-:-:S04]  /*0bf0*/  FADD R4, R29, R28 ;  /* 0x0000001c1d047221 */ /* 0x010fc80000000000 */
[----:B------:R-:W-:-:S04]  /*0c00*/  FSETP.GEU.AND P1, PT, R39, R12, PT ;  /* 0x0000000c2700720b */ /* 0x000fc80003f2e000 */
[----:B------:R-:W-:Y:S02]  /*0c10*/  FSETP.LT.OR P1, PT, R4, R13, !P1 ;  /* 0x0000000d0400720b */ /* 0x000fe40004f21400 */
[----:B------:R-:W0:Y:S01]  /*0c20*/  LDC R4, c[0x0][0x39c] ;  /* 0x0000e700ff047b82 */ /* 0x000e220000000800 */
[--C-:B------:R-:W-:Y:S01]  /*0c30*/  FADD R30, R30, -R27.reuse ;  /* 0x8000001b1e1e7221 */ /* 0x100fe20000000000 */
[--C-:B------:R-:W-:Y:S01]  /*0c40*/  FADD R29, R29, -R28.reuse ;  /* 0x8000001c1d1d7221 */ /* 0x100fe20000000000 */
[--C-:B------:R-:W-:Y:S01]  /*0c50*/  FADD R5, R36, R27.reuse ;  /* 0x0000001b24057221 */ /* 0x100fe20000000000 */
[--C-:B-1----:R-:W-:Y:S02]  /*0c60*/  FADD R6, R23, -R28.reuse ;  /* 0x8000001c17067221 */ /* 0x102fe40000000000 */
[-C--:B------:R-:W-:Y:S01]  /*0c70*/  FSETP.GT.OR P0, PT, R30, R17.reuse, P0 ;  /* 0x000000111e00720b */ /* 0x080fe20000704400 */
[----:B------:R-:W-:Y:S01]  /*0c80*/  FADD R27, R36, -R27 ;  /* 0x8000001b241b7221 */ /* 0x000fe20000000000 */
[----:B------:R-:W-:Y:S01]  /*0c90*/  FSETP.GT.OR P1, PT, R29, R18, P1 ;  /* 0x000000121d00720b */ /* 0x000fe20000f24400 */
[--C-:B------:R-:W-:Y:S01]  /*0ca0*/  FADD R7, R38, R31.reuse ;  /* 0x0000001f26077221 */ /* 0x100fe20000000000 */
[----:B------:R-:W-:Y:S01]  /*0cb0*/  FSETP.LT.OR P0, PT, R5, R14, P0 ;  /* 0x0000000e0500720b */ /* 0x000fe20000701400 */
[----:B------:R-:W-:Y:S01]  /*0cc0*/  FADD R5, R33, R28 ;  /* 0x0000001c21057221 */ /* 0x000fe20000000000 */
[----:B------:R-:W-:Y:S01]  /*0cd0*/  FSETP.GT.OR P1, PT, R6, R17, P1 ;  /* 0x000000110600720b */ /* 0x000fe20000f24400 */
[----:B------:R-:W-:Y:S01]  /*0ce0*/  FADD R6, R40, R31 ;  /* 0x0000001f28067221 */ /* 0x000fe20000000000 */
[----:B------:R-:W-:-:S02]  /*0cf0*/  FSETP.GT.OR P0, PT, R27, R16, P0 ;  /* 0x000000101b00720b */ /* 0x000fc40000704400 */
[----:B------:R-:W-:Y:S02]  /*0d00*/  FSETP.GEU.AND P2, PT, R7, R12, PT ;  /* 0x0000000c0700720b */ /* 0x000fe40003f4e000 */
[----:B------:R-:W-:Y:S01]  /*0d10*/  FSETP.LT.OR P1, PT, R5, R14, P1 ;  /* 0x0000000e0500720b */ /* 0x000fe20000f21400 */
[--C-:B------:R-:W-:Y:S01]  /*0d20*/  FADD R7, R11, R10.reuse ;  /* 0x0000000a0b077221 */ /* 0x100fe20000000000 */
[----:B------:R-:W-:Y:S02]  /*0d30*/  FSETP.LT.OR P2, PT, R6, R13, !P2 ;  /* 0x0000000d0600720b */ /* 0x000fe40005741400 */
[----:B0-----:R-:W-:Y:S01]  /*0d40*/  ISETP.GE.OR P0, PT, R19, R4, P0 ;  /* 0x000000041300720c */ /* 0x001fe20000706670 */
[--C-:B------:R-:W-:Y:S01]  /*0d50*/  FADD R5, R40, -R31.reuse ;  /* 0x8000001f28057221 */ /* 0x100fe20000000000 */
[--C-:B------:R-:W-:Y:S01]  /*0d60*/  FADD R6, R35, R10.reuse ;  /* 0x0000000a23067221 */ /* 0x100fe20000000000 */
[----:B------:R-:W-:Y:S01]  /*0d70*/  FSETP.GEU.AND P3, PT, R7, R12, PT ;  /* 0x0000000c0700720b */ /* 0x000fe20003f6e000 */
[----:B------:R-:W-:Y:S01]  /*0d80*/  FADD R38, R38, -R31 ;  /* 0x8000001f26267221 */ /* 0x000fe20000000000 */
[----:B------:R-:W-:Y:S01]  /*0d90*/  FADD R35, R35, -R10 ;  /* 0x8000000a23237221 */ /* 0x000fe20000000000 */
[----:B------:R-:W-:-:S02]  /*0da0*/  FSETP.GT.OR P2, PT, R5, R18, P2 ;  /* 0x000000120500720b */ /* 0x000fc40001744400 */
[----:B------:R-:W-:Y:S01]  /*0db0*/  FSETP.LT.OR P3, PT, R6, R13, !P3 ;  /* 0x0000000d0600720b */ /* 0x000fe20005f61400 */
[----:B------:R-:W-:Y:S01]  /*0dc0*/  FADD R33, R33, -R28 ;  /* 0x8000001c21217221 */ /* 0x000fe20000000000 */
[--C-:B------:R-:W-:Y:S01]  /*0dd0*/  FADD R5, R42, R31.reuse ;  /* 0x0000001f2a057221 */ /* 0x100fe20000000000 */
[--C-:B------:R-:W-:Y:S01]  /*0de0*/  FADD R6, R11, -R10.reuse ;  /* 0x8000000a0b067221 */ /* 0x100fe20000000000 */
[----:B------:R-:W-:Y:S02]  /*0df0*/  FSETP.GT.OR P2, PT, R38, R17, P2 ;  /* 0x000000112600720b */ /* 0x000fe40001744400 */
[----:B------:R-:W-:Y:S01]  /*0e00*/  FSETP.GT.OR P3, PT, R35, R18, P3 ;  /* 0x000000122300720b */ /* 0x000fe20001f64400 */
[----:B------:R-:W-:Y:S01]  /*0e10*/  FADD R31, R42, -R31 ;  /* 0x8000001f2a1f7221 */ /* 0x000fe20000000000 */
[----:B------:R-:W-:Y:S01]  /*0e20*/  FSETP.GT.OR P1, PT, R33, R16, P1 ;  /* 0x000000102100720b */ /* 0x000fe20000f24400 */
[----:B------:R-:W-:Y:S01]  /*0e30*/  FADD R7, R37, R10 ;  /* 0x0000000a25077221 */ /* 0x000fe20000000000 */
[----:B------:R-:W-:-:S02]  /*0e40*/  FSETP.LT.OR P2, PT, R5, R14, P2 ;  /* 0x0000000e0500720b */ /* 0x000fc40001741400 */
[----:B------:R-:W-:Y:S01]  /*0e50*/  FSETP.GT.OR P3, PT, R6, R17, P3 ;  /* 0x000000110600720b */ /* 0x000fe20001f64400 */
[----:B------:R-:W-:-:S12]  /*0e60*/  @P0 BRA `(.L_x_7) ;  /* 0x0000000000440947 */ /* 0x000fd80003800000 */
[----:B------:R-:W0:Y:S01]  /*0e70*/  S2R R6, SR_LANEID ;  /* 0x0000000000067919 */ /* 0x000e220000000000 */
[----:B------:R-:W1:Y:S01]  /*0e80*/  S2UR UR7, SR_CgaCtaId ;  /* 0x00000000000779c3 */ /* 0x000e620000008800 */
[----:B------:R-:W-:Y:S01]  /*0e90*/  VOTEU.ANY UR9, UPT, PT ;  /* 0x0000000000097886 */ /* 0x000fe200038e0100 */
[----:B------:R-:W-:Y:S01]  /*0ea0*/  UMOV UR6, 0x400 ;  /* 0x0000040000067882 */ /* 0x000fe20000000000 */
[----:B------:R-:W0:Y:S01]  /*0eb0*/  FLO.U32 R9, UR9 ;  /* 0x0000000900097d00 */ /* 0x000e2200080e0000 */
[----:B------:R-:W2:Y:S07]  /*0ec0*/  S2R R11, SR_LTMASK ;  /* 0x00000000000b7919 */ /* 0x000eae0000003900 */
[----:B------:R-:W3:Y:S01]  /*0ed0*/  POPC R8, UR9 ;  /* 0x0000000900087d09 */ /* 0x000ee20008000000 */
[----:B-1----:R-:W-:Y:S01]  /*0ee0*/  ULEA UR6, UR7, UR6, 0x18 ;  /* 0x0000000607067291 */ /* 0x002fe2000f8ec0ff */
[----:B0-----:R-:W-:-:S02]  /*0ef0*/  ISETP.EQ.U32.AND P0, PT, R9, R6, PT ;  /* 0x000000060900720c */ /* 0x001fc40003f02070 */
[----:B--2---:R-:W-:-:S06]  /*0f00*/  LOP3.LUT R11, R11, UR9, RZ, 0xc0, !PT ;  /* 0x000000090b0b7c12 */ /* 0x004fcc000f8ec0ff */
[----:B------:R-:W0:Y:S05]  /*0f10*/  POPC R11, R11 ;  /* 0x0000000b000b7309 */ /* 0x000e2a0000000000 */
[----:B---3--:R-:W1:Y:S04]  /*0f20*/  @P0 ATOMS.ADD R8, [UR6], R8 ;  /* 0x00000008ff08098c */ /* 0x008e680008000006 */
[----:B-1----:R-:W0:Y:S02]  /*0f30*/  SHFL.IDX PT, R6, R8, R9, 0x1f ;  /* 0x00001f0908067589 */ /* 0x002e2400000e0000 */
[----:B0-----:R-:W-:-:S05]  /*0f40*/  IADD3 R6, PT, PT, R6, R11, RZ ;  /* 0x0000000b06067210 */ /* 0x001fca0007ffe0ff */
[----:B------:R-:W-:-:S05]  /*0f50*/  IMAD R5, R6, 0x4, R21 ;  /* 0x0000000406057824 */ /* 0x000fca00078e0215 */
[----:B------:R0:W-:Y:S04]  /*0f60*/  STS [R5], R20 ;  /* 0x0000001405007388 */ /* 0x0001e80000000800 */
[----:B------:R-:W1:Y:S02]  /*0f70*/  LDS R19, [UR6] ;  /* 0x00000006ff137984 */ /* 0x000e640008000800 */
.L_x_7:
[----:B------:R-:W-:Y:S05]  /*0f80*/  BSYNC.RECONVERGENT B0 ;  /* 0x0000000000007941 */ /* 0x000fea0003800200 */
.L_x_6:
[----:B-1----:R-:W-:Y:S01]  /*0f90*/  ISETP.GE.OR P1, PT, R19, R4, P1 ;  /* 0x000000041300720c */ /* 0x002fe20000f26670 */
[----:B------:R-:W-:Y:S01]  /*0fa0*/  BSSY.RECONVERGENT B0, `(.L_x_8) ;  /* 0x0000016000007945 */ /* 0x000fe20003800200 */
[----:B------:R-:W-:Y:S01]  /*0fb0*/  FSETP.GT.OR P2, PT, R31, R16, P2 ;  /* 0x000000101f00720b */ /* 0x000fe20001744400 */
[----:B------:R-:W-:Y:S01]  /*0fc0*/  FADD R37, R37, -R10 ;  /* 0x8000000a25257221 */ /* 0x000fe20000000000 */
[----:B------:R-:W-:-:S09]  /*0fd0*/  FSETP.LT.OR P3, PT, R7, R14, P3 ;  /* 0x0000000e0700720b */ /* 0x000fd20001f61400 */
[----:B------:R-:W-:Y:S05]  /*0fe0*/  @P1 BRA `(.L_x_9) ;  /* 0x0000000000441947 */ /* 0x000fea0003800000 */
[----:B0-----:R-:W0:Y:S01]  /*0ff0*/  S2R R5, SR_LANEID ;  /* 0x0000000000057919 */ /* 0x001e220000000000 */
        /* <DEDUP_REMOVED lines=12> */
[----:B0-----:R-:W-:-:S05]  /*10c0*/  IMAD.IADD R6, R6, 0x1, R9 ;  /* 0x0000000106067824 */ /* 0x001fca00078e0209 */
[----:B------:R-:W-:-:S05]  /*10d0*/  LEA R5, R6, R21, 0x2 ;  /* 0x0000001506057211 */ /* 0x000fca00078e10ff */
[----:B------:R1:W-:Y:S04]  /*10e0*/  STS [R5], R22 ;  /* 0x0000001605007388 */ /* 0x0003e80000000800 */
[----:B------:R-:W2:Y:S02]  /*10f0*/  LDS R19, [UR6] ;  /* 0x00000006ff137984 */ /* 0x000ea40008000800 */
.L_x_9:
[----:B------:R-:W-:Y:S05]  /*1100*/  BSYNC.RECONVERGENT B0 ;  /* 0x0000000000007941 */ /* 0x000fea0003800200 */
.L_x_8:
[----:B--2---:R-:W-:Y:S01]  /*1110*/  ISETP.GE.OR P2, PT, R19, R4, P2 ;  /* 0x000000041300720c */ /* 0x004fe20001746670 */
[----:B------:R-:W-:Y:S01]  /*1120*/  BSSY.RECONVERGENT B0, `(.L_x_10) ;  /* 0x0000014000007945 */ /* 0x000fe20003800200 */
[----:B------:R-:W-:-:S11]  /*1130*/  FSETP.GT.OR P3, PT, R37, R16, P3 ;  /* 0x000000102500720b */ /* 0x000fd60001f64400 */
[----:B------:R-:W-:Y:S05]  /*1140*/  @P2 BRA `(.L_x_11) ;  /* 0x0000000000442947 */ /* 0x000fea0003800000 */
[----:B01----:R-:W0:Y:S01]  /*1150*/  S2R R5, SR_LANEID ;  /* 0x0000000000057919 */ /* 0x003e220000000000 */
        /* <DEDUP_REMOVED lines=12> */
[----:B0-----:R-:W-:-:S04]  /*1220*/  IMAD.IADD R6, R6, 0x1, R9 ;  /* 0x0000000106067824 */ /* 0x001fc800078e0209 */
[----:B------:R-:W-:-:S05]  /*1230*/  IMAD R5, R6, 0x4, R21 ;  /* 0x0000000406057824 */ /* 0x000fca00078e0215 */
[----:B------:R2:W-:Y:S04]  /*1240*/  STS [R5], R26 ;  /* 0x0000001a05007388 */ /* 0x0005e80000000800 */
[----:B------:R-:W3:Y:S02]  /*1250*/  LDS R19, [UR6] ;  /* 0x00000006ff137984 */ /* 0x000ee40008000800 */
.L_x_11:
[----:B------:R-:W-:Y:S05]  /*1260*/  BSYNC.RECONVERGENT B0 ;  /* 0x0000000000007941 */ /* 0x000fea0003800200 */
.L_x_10:
[----:B---3--:R-:W-:Y:S01]  /*1270*/  ISETP.GE.OR P3, PT, R19, R4, P3 ;  /* 0x000000041300720c */ /* 0x008fe20001f66670 */
[----:B------:R-:W-:-:S12]  /*1280*/  BSSY.RECONVERGENT B0, `(.L_x_12) ;  /* 0x0000013000007945 */ /* 0x000fd80003800200 */
[----:B------:R-:W-:Y:S05]  /*1290*/  @P3 BRA `(.L_x_13) ;  /* 0x0000000000443947 */ /* 0x000fea0003800000 */
[----:B------:R-:W3:Y:S01]  /*12a0*/  S2R R4, SR_LANEID ;  /* 0x0000000000047919 */ /* 0x000ee20000000000 */
[----:B------:R-:W4:Y:S01]  /*12b0*/  S2UR UR7, SR_CgaCtaId ;  /* 0x00000000000779c3 */ /* 0x000f220000008800 */
[----:B------:R-:W-:Y:S01]  /*12c0*/  VOTEU.ANY UR9, UPT, PT ;  /* 0x0000000000097886 */ /* 0x000fe200038e0100 */
[----:B------:R-:W-:Y:S01]  /*12d0*/  UMOV UR6, 0x400 ;  /* 0x0000040000067882 */ /* 0x000fe20000000000 */
[----:B------:R-:W3:Y:S01]  /*12e0*/  FLO.U32 R7, UR9 ;  /* 0x0000000900077d00 */ /* 0x000ee200080e0000 */
[----:B------:R-:W5:Y:S07]  /*12f0*/  S2R R8, SR_LTMASK ;  /* 0x0000000000087919 */ /* 0x000f6e0000003900 */
[----:B------:R-:W0:Y:S01]  /*1300*/  POPC R6, UR9 ;  /* 0x0000000900067d09 */ /* 0x000e220008000000 */
[----:B----4-:R-:W-:Y:S01]  /*1310*/  ULEA UR6, UR7, UR6, 0x18 ;  /* 0x0000000607067291 */ /* 0x010fe2000f8ec0ff */
[----:B---3--:R-:W-:-:S02]  /*1320*/  ISETP.EQ.U32.AND P0, PT, R7, R4, PT ;  /* 0x000000040700720c */ /* 0x008fc40003f02070 */
[----:B-----5:R-:W-:-:S04]  /*1330*/  LOP3.LUT R8, R8, UR9, RZ, 0xc0, !PT ;  /* 0x0000000908087c12 */ /* 0x020fc8000f8ec0ff */
[----:B012---:R-:W0:Y:S07]  /*1340*/  POPC R5, R8 ;  /* 0x0000000800057309 */ /* 0x007e2e0000000000 */
[----:B------:R-:W1:Y:S04]  /*1350*/  @P0 ATOMS.ADD R6, [UR6], R6 ;  /* 0x00000006ff06098c */ /* 0x000e680008000006 */
[----:B-1----:R-:W0:Y:S02]  /*1360*/  SHFL.IDX PT, R4, R6, R7, 0x1f ;  /* 0x00001f0706047589 */ /* 0x002e2400000e0000 */
[----:B0-----:R-:W-:-:S05]  /*1370*/  IADD3 R4, PT, PT, R4, R5, RZ ;  /* 0x0000000504047210 */ /* 0x001fca0007ffe0ff */
[----:B------:R-:W-:-:S05]  /*1380*/  IMAD R5, R4, 0x4, R21 ;  /* 0x0000000404057824 */ /* 0x000fca00078e0215 */
[----:B------:R3:W-:Y:S04]  /*1390*/  STS [R5], R32 ;  /* 0x0000002005007388 */ /* 0x0007e80000000800 */
[----:B------:R-:W4:Y:S02]  /*13a0*/  LDS R19, [UR6] ;  /* 0x00000006ff137984 */ /* 0x000f240008000800 */
.L_x_13:
[----:B------:R-:W-:Y:S05]  /*13b0*/  BSYNC.RECONVERGENT B0 ;  /* 0x0000000000007941 */ /* 0x000fea0003800200 */
.L_x_12:
[----:B0-----:R-:W-:-:S05]  /*13c0*/  IMAD.IADD R20, R15, 0x1, R32 ;  /* 0x000000010f147824 */ /* 0x001fca00078e0220 */
[----:B------:R-:W-:-:S13]  /*13d0*/  ISETP.GE.AND P0, PT, R20, UR16, PT ;  /* 0x0000001014007c0c */ /* 0x000fda000bf06270 */
[----:B------:R-:W-:Y:S05]  /*13e0*/  @!P0 BRA `(.L_x_14) ;  /* 0xfffffff4006c8947 */ /* 0x000fea000383ffff */
.L_x_0:
[----:B------:R-:W-:Y:S05]  /*13f0*/  WARPSYNC.ALL ;  /* 0x0000000000007948 */ /* 0x000fea0003800000 */
[----:B------:R-:W0:Y:S08]  /*1400*/  S2UR UR7, SR_CgaCtaId ;  /* 0x00000000000779c3 */ /* 0x000e300000008800 */
[----:B------:R-:W-:Y:S06]  /*1410*/  BAR.SYNC.DEFER_BLOCKING 0x0 ;  /* 0x0000000000007b1d */ /* 0x000fec0000010000 */
[----:B------:R-:W-:-:S02]  /*1420*/  UMOV UR6, 0x400 ;  /* 0x0000040000067882 */ /* 0x000fc40000000000 */
[----:B0-----:R-:W-:-:S09]  /*1430*/  ULEA UR9, UR7, UR6, 0x18 ;  /* 0x0000000607097291 */ /* 0x001fd2000f8ec0ff */
[----:B------:R-:W0:Y:S02]  /*1440*/  LDS R4, [UR9] ;  /* 0x00000009ff047984 */ /* 0x000e240008000800 */
[----:B0-----:R-:W-:-:S13]  /*1450*/  R2UR UR9, R4 ;  /* 0x00000000040972ca */ /* 0x001fda00000e0000 */
[----:B------:R-:W-:-:S06]  /*1460*/  UISETP.GE.AND UP0, UPT, UR9, 0x1, UPT ;  /* 0x000000010900788c */ /* 0x000fcc000bf06270 */
[----:B------:R-:W-:-:S13]  /*1470*/  PLOP3.LUT P0, PT, PT, PT, UP0, 0x80, 0x8 ;  /* 0x000000000008781c */ /* 0x000fda0003f0f008 */
[----:B------:R-:W-:Y:S05]  /*1480*/  @!P0 EXIT ;  /* 0x000000000000894d */ /* 0x000fea0003800000 */
[C---:B-1----:R-:W-:Y:S01]  /*1490*/  IADD3 R8, PT, PT, R0.reuse, -0x1, RZ ;  /* 0xffffffff00087810 */ /* 0x042fe20007ffe0ff */
[----:B------:R-:W0:Y:S01]  /*14a0*/  I2F.F64.U32 R6, R3 ;  /* 0x0000000300067312 */ /* 0x000e220000201800 */
[----:B------:R-:W-:Y:S01]  /*14b0*/  VIADD R16, R0, 0x1 ;  /* 0x0000000100107836 */ /* 0x000fe20000000000 */
[----:B------:R-:W-:Y:S01]  /*14c0*/  UIADD3 UR6, UPT, UPT, UR6, 0x10, URZ ;  /* 0x0000001006067890 */ /* 0x000fe2000fffe0ff */
[----:B------:R-:W-:-:S03]  /*14d0*/  UMOV UR4, URZ ;  /* 0x000000ff00047c82 */ /* 0x000fc60008000000 */
[----:B------:R-:W-:Y:S02]  /*14e0*/  ULEA UR8, UR7, UR6, 0x18 ;  /* 0x0000000607087291 */ /* 0x000fe4000f8ec0ff */
[----:B------:R-:W1:Y:S01]  /*14f0*/  I2F.F64 R8, R8 ;  /* 0x0000000800087312 */ /* 0x000e620000201c00 */
[----:B0-----:R-:W-:-:S07]  /*1500*/  DADD R12, R6, 0.5 ;  /* 0x3fe00000060c7429 */ /* 0x001fce0000000000 */
[----:B--23--:R-:W0:Y:S01]  /*1510*/  I2F.F64 R4, R0 ;  /* 0x0000000000047312 */ /* 0x00ce220000201c00 */
[----:B-1----:R-:W-:-:S07]  /*1520*/  DADD R6, R8, 0.5 ;  /* 0x3fe0000008067429 */ /* 0x002fce0000000000 */
[----:B------:R-:W1:Y:S01]  /*1530*/  I2F.F64 R14, R16 ;  /* 0x00000010000e7312 */ /* 0x000e620000201c00 */
[----:B0-----:R-:W-:-:S07]  /*1540*/  DADD R10, R4, 0.5 ;  /* 0x3fe00000040a7429 */ /* 0x001fce0000000000 */
[----:B------:R0:W2:Y:S01]  /*1550*/  F2F.F32.F64 R5, R12 ;  /* 0x0000000c00057310 */ /* 0x0000a20000301000 */
[----:B-1----:R-:W-:-:S07]  /*1560*/  DADD R14, R14, 0.5 ;  /* 0x3fe000000e0e7429 */ /* 0x002fce0000000000 */
[----:B------:R0:W1:Y:S08]  /*1570*/  F2F.F32.F64 R4, R10 ;  /* 0x0000000a00047310 */ /* 0x0000700000301000 */
[----:B------:R0:W3:Y:S08]  /*1580*/  F2F.F32.F64 R7, R6 ;  /* 0x0000000600077310 */ /* 0x0000f00000301000 */
[----:B-12---:R0:W0:Y:S02]  /*1590*/  F2F.F32.F64 R9, R14 ;  /* 0x0000000e00097310 */ /* 0x0060240000301000 */
.L_x_33:
[----:B------:R-:W-:Y:S01]  /*15a0*/  ULEA UR5, UR4, UR8, 0x2 ;  /* 0x0000000804057291 */ /* 0x000fe2000f8e10ff */
[----:B------:R-:W1:Y:S08]  /*15b0*/  LDCU.64 UR6, c[0x0][0x388] ;  /* 0x00007100ff0677ac */ /* 0x000e700008000a00 */
[----:B------:R-:W2:Y:S02]  /*15c0*/  LDS R0, [UR5] ;  /* 0x00000005ff007984 */ /* 0x000ea40008000800 */
[----:B--2---:R-:W-:-:S13]  /*15d0*/  R2UR UR12, R0 ;  /* 0x00000000000c72ca */ /* 0x004fda00000e0000 */
[----:B------:R-:W-:-:S04]  /*15e0*/  UIMAD UR5, UR12, 0x7, URZ ;  /* 0x000000070c0578a4 */ /* 0x000fc8000f8e02ff */
[----:B-1----:R-:W-:-:S06]  /*15f0*/  UIMAD.WIDE UR6, UR5, 0x4, UR6 ;  /* 0x00000004050678a5 */ /* 0x002fcc000f8e0206 */
[----:B------:R-:W-:Y:S01]  /*1600*/  IMAD.U32 R16, RZ, RZ, UR6 ;  /* 0x00000006ff107e24 */ /* 0x000fe2000f8e00ff */
[----:B------:R-:W-:-:S05]  /*1610*/  MOV R17, UR7 ;  /* 0x0000000700117c02 */ /* 0x000fca0008000f00 */
[----:B0-----:R-:W2:Y:S04]  /*1620*/  LDG.E R6, desc[UR10][R16.64] ;  /* 0x0000000a10067981 */ /* 0x001ea8000c1e1900 */
[----:B------:R-:W5:Y:S04]  /*1630*/  LDG.E R23, desc[UR10][R16.64+0x18] ;  /* 0x0000180a10177981 */ /* 0x000f68000c1e1900 */
[----:B------:R-:W5:Y:S04]  /*1640*/  LDG.E R8, desc[UR10][R16.64+0x4] ;  /* 0x0000040a10087981 */ /* 0x000f68000c1e1900 */
[----:B------:R-:W5:Y:S04]  /*1650*/  LDG.E R0, desc[UR10][R16.64+0xc] ;  /* 0x00000c0a10007981 */ /* 0x000f68000c1e1900 */
[----:B------:R-:W5:Y:S04]  /*1660*/  LDG.E R10, desc[UR10][R16.64+0x8] ;  /* 0x0000080a100a7981 */ /* 0x000f68000c1e1900 */
[----:B------:R-:W5:Y:S04]  /*1670*/  LDG.E R11, desc[UR10][R16.64+0x10] ;  /* 0x0000100a100b7981 */ /* 0x000f68000c1e1900 */
[----:B------:R0:W5:Y:S01]  /*1680*/  LDG.E R12, desc[UR10][R16.64+0x14] ;  /* 0x0000140a100c7981 */ /* 0x000162000c1e1900 */
[----:B------:R-:W1:Y:S01]  /*1690*/  S2R R13, SR_TID.Z ;  /* 0x00000000000d7919 */ /* 0x000e620000002300 */
[----:B------:R-:W1:Y:S02]  /*16a0*/  LDCU UR5, c[0x0][0x368] ;  /* 0x00006d00ff0577ac */ /* 0x000e640008000800 */
[----:B-1----:R-:W-:-:S06]  /*16b0*/  IMAD R14, R2, UR5, R13 ;  /* 0x00000005020e7c24 */ /* 0x002fcc000f8e020d */
[----:B------:R-:W4:Y:S02]  /*16c0*/  I2F.F64.U32 R14, R14 ;  /* 0x0000000e000e7312 */ /* 0x000f240000201800 */
[----:B----4-:R-:W-:-:S10]  /*16d0*/  DADD R18, R14, 0.5 ;  /* 0x3fe000000e127429 */ /* 0x010fd40000000000 */
[----:B------:R1:W0:Y:S01]  /*16e0*/  F2F.F32.F64 R19, R18 ;  /* 0x0000001200137310 */ /* 0x0002220000301000 */
[C---:B---3--:R-:W-:Y:S01]  /*16f0*/  FADD R27, -R4.reuse, R7 ;  /* 0x00000007041b7221 */ /* 0x048fe20000000100 */
[C---:B------:R-:W-:Y:S01]  /*1700*/  FADD R29, R4.reuse, -R4 ;  /* 0x80000004041d7221 */ /* 0x040fe20000000000 */
[----:B------:R-:W-:Y:S01]  /*1710*/  FADD R33, -R4, R9 ;  /* 0x0000000904217221 */ /* 0x000fe20000000100 */
[----:B------:R-:W-:Y:S01]  /*1720*/  BSSY.RECONVERGENT B0, `(.L_x_15) ;  /* 0x0000100000007945 */ /* 0x000fe20003800200 */
[----:B------:R-:W-:-:S04]  /*1730*/  UIADD3 UR4, UPT, UPT, UR4, 0x1, URZ ;  /* 0x0000000104047890 */ /* 0x000fc8000fffe0ff */
[----:B------:R-:W-:Y:S01]  /*1740*/  UISETP.NE.AND UP0, UPT, UR4, UR9, UPT ;  /* 0x000000090400728c */ /* 0x000fe2000bf05270 */
[----:B--2---:R-:W-:Y:S01]  /*1750*/  FADD R13, R4, -R6 ;  /* 0x80000006040d7221 */ /* 0x004fe20000000000 */
[C-C-:B-----5:R-:W-:Y:S01]  /*1760*/  FADD R2, R6.reuse, -R23.reuse ;  /* 0x8000001706027221 */ /* 0x160fe20000000000 */
[----:B------:R-:W-:-:S04]  /*1770*/  FADD R22, R6, R23 ;  /* 0x0000001706167221 */ /* 0x000fc80000000000 */
[-C--:B------:R-:W-:Y:S02]  /*1780*/  FSETP.GT.AND P0, PT, R2, R4.reuse, PT ;  /* 0x000000040200720b */ /* 0x080fe40003f04000 */
[-C--:B------:R-:W-:Y:S01]  /*1790*/  FSETP.GEU.AND P3, PT, R22, R4.reuse, PT ;  /* 0x000000041600720b */ /* 0x080fe20003f6e000 */
[----:B------:R-:W-:Y:S01]  /*17a0*/  FADD R15, R5, -R8 ;  /* 0x80000008050f7221 */ /* 0x000fe20000000000 */
[----:B-1----:R-:W-:Y:S01]  /*17b0*/  FMUL R18, R0, R13 ;  /* 0x0000000d00127220 */ /* 0x002fe20000400000 */
[C---:B------:R-:W-:Y:S02]  /*17c0*/  FSETP.GT.AND P1, PT, R2.reuse, R7, P0 ;  /* 0x000000070200720b */ /* 0x040fe40000724000 */
[----:B------:R-:W-:Y:S01]  /*17d0*/  FSETP.GT.AND P2, PT, R2, R9, P0 ;  /* 0x000000090200720b */ /* 0x000fe20000744000 */
[--C-:B------:R-:W-:Y:S01]  /*17e0*/  FADD R21, R7, -R6.reuse ;  /* 0x8000000607157221 */ /* 0x100fe20000000000 */
[----:B------:R-:W-:Y:S01]  /*17f0*/  FSETP.LT.AND P0, PT, R22, R7, !P3 ;  /* 0x000000071600720b */ /* 0x000fe20005f01000 */
[----:B------:R-:W-:Y:S01]  /*1800*/  FADD R31, R9, -R6 ;  /* 0x80000006091f7221 */ /* 0x000fe20000000000 */
[----:B0-----:R-:W-:Y:S01]  /*1810*/  FADD R17, -R10, R19 ;  /* 0x000000130a117221 */ /* 0x001fe20000000100 */
[----:B------:R-:W-:Y:S01]  /*1820*/  FFMA R19, R11, R15, R18 ;  /* 0x0000000f0b137223 */ /* 0x000fe20000000012 */
[----:B------:R-:W-:Y:S01]  /*1830*/  FSETP.GT.OR P4, PT, R2, R4, !P3 ;  /* 0x000000040200720b */ /* 0x000fe20005f84400 */
[----:B------:R-:W-:Y:S01]  /*1840*/  FMUL R14, R0, R27 ;  /* 0x0000001b000e7220 */ /* 0x000fe20000400000 */
[----:B------:R-:W-:Y:S01]  /*1850*/  FSETP.LT.AND P3, PT, R22, R9, !P3 ;  /* 0x000000091600720b */ /* 0x000fe20005f61000 */
[C---:B------:R-:W-:Y:S01]  /*1860*/  FMUL R16, R0.reuse, R29 ;  /* 0x0000001d00107220 */ /* 0x040fe20000400000 */
[----:B------:R-:W-:Y:S01]  /*1870*/  PLOP3.LUT P1, PT, P1, P0, PT, 0xf8, 0x8f ;  /* 0x00000000008f781c */ /* 0x000fe20000f21f70 */
[C---:B------:R-:W-:Y:S01]  /*1880*/  FMUL R20, R0.reuse, R33 ;  /* 0x0000002100147220 */ /* 0x040fe20000400000 */
[C---:B------:R-:W-:Y:S01]  /*1890*/  FMUL R13, R0.reuse, R21 ;  /* 0x00000015000d7220 */ /* 0x040fe20000400000 */
[----:B------:R-:W-:Y:S01]  /*18a0*/  FMUL R15, R0, R31 ;  /* 0x0000001f000f7220 */ /* 0x000fe20000400000 */
[----:B------:R-:W-:Y:S01]  /*18b0*/  FFMA R0, R12, R17, R19 ;  /* 0x000000110c007223 */ /* 0x000fe20000000013 */
[C-C-:B------:R-:W-:Y:S01]  /*18c0*/  FADD R22, R8.reuse, -R23.reuse ;  /* 0x8000001708167221 */ /* 0x140fe20000000000 */
[--C-:B------:R-:W-:Y:S01]  /*18d0*/  FADD R28, R8, R23.reuse ;  /* 0x00000017081c7221 */ /* 0x100fe20000000000 */
[C-C-:B------:R-:W-:Y:S01]  /*18e0*/  FADD R19, R10.reuse, -R23.reuse ;  /* 0x800000170a137221 */ /* 0x140fe20000000000 */
[----:B------:R-:W-:Y:S01]  /*18f0*/  FADD R21, R10, R23 ;  /* 0x000000170a157221 */ /* 0x000fe20000000000 */
[----:B------:R-:W-:Y:S01]  /*1900*/  P2R R35, PR, RZ, 0x10 ;  /* 0x00000010ff237803 */ /* 0x000fe20000000000 */
[----:B------:R-:W-:Y:S01]  /*1910*/  IMAD.MOV.U32 R17, RZ, RZ, -0x1 ;  /* 0xffffffffff117424 */ /* 0x000fe200078e00ff */
[----:B------:R-:W-:Y:S01]  /*1920*/  PLOP3.LUT P0, PT, P2, P3, PT, 0xf8, 0x8f ;  /* 0x00000000008f781c */ /* 0x000fe20001707f70 */
[----:B------:R-:W-:Y:S01]  /*1930*/  FMUL R23, R23, R23 ;  /* 0x0000001717177220 */ /* 0x000fe20000400000 */
[----:B------:R-:W-:-:S11]  /*1940*/  P2R R33, PR, RZ, 0x2 ;  /* 0x00000002ff217803 */ /* 0x000fd60000000000 */
.L_x_32:
[----:B------:R-:W0:Y:S01]  /*1950*/  S2R R27, SR_TID.Z ;  /* 0x00000000001b7919 */ /* 0x000e220000002300 */
[----:B------:R-:W1:Y:S01]  /*1960*/  S2UR UR6, SR_CTAID.Z ;  /* 0x00000000000679c3 */ /* 0x000e620000002700 */
[----:B------:R-:W0:Y:S01]  /*1970*/  LDCU UR5, c[0x0][0x368] ;  /* 0x00006d00ff0577ac */ /* 0x000e220008000800 */
[----:B------:R-:W-:Y:S01]  /*1980*/  BSSY.RELIABLE B1, `(.L_x_16) ;  /* 0x00000d4000017945 */ /* 0x000fe20003800100 */
[----:B-1----:R-:W-:-:S04]  /*1990*/  IMAD.U32 R2, RZ, RZ, UR6 ;  /* 0x00000006ff027e24 */ /* 0x002fc8000f8e00ff */
[----:B0-----:R-:W-:-:S05]  /*19a0*/  IMAD R30, R2, UR5, R27 ;  /* 0x00000005021e7c24 */ /* 0x001fca000f8e021b */
[----:B------:R-:W-:Y:S02]  /*19b0*/  IADD3 R29, PT, PT, R30, R17, RZ ;  /* 0x000000111e1d7210 */ /* 0x000fe40007ffe0ff */
[----:B------:R-:W0:Y:S08]  /*19c0*/  I2F.F64.U32 R30, R30 ;  /* 0x0000001e001e7312 */ /* 0x000e300000201800 */
[----:B------:R-:W1:Y:S01]  /*19d0*/  I2F.F64 R26, R29 ;  /* 0x0000001d001a7312 */ /* 0x000e620000201c00 */
[----:B0-----:R-:W-:Y:S01]  /*19e0*/  DADD R36, R30, 0.5 ;  /* 0x3fe000001e247429 */ /* 0x001fe20000000000 */
[----:B------:R-:W-:-:S02]  /*19f0*/  IMAD.MOV.U32 R30, RZ, RZ, -0x1 ;  /* 0xffffffffff1e7424 */ /* 0x000fc400078e00ff */
[----:B------:R-:W-:Y:S01]  /*1a00*/  IMAD.MOV.U32 R31, RZ, RZ, R3 ;  /* 0x000000ffff1f7224 */ /* 0x000fe200078e0003 */
[----:B-1----:R-:W-:-:S06]  /*1a10*/  DADD R26, R26, 0.5 ;  /* 0x3fe000001a1a7429 */ /* 0x002fcc0000000000 */
[----:B------:R-:W-:Y:S08]  /*1a20*/  F2F.F32.F64 R36, R36 ;  /* 0x0000002400247310 */ /* 0x000ff00000301000 */
[----:B------:R-:W0:Y:S02]  /*1a30*/  F2F.F32.F64 R26, R26 ;  /* 0x0000001a001a7310 */ /* 0x000e240000301000 */
[-C--:B0-----:R-:W-:Y:S01]  /*1a40*/  FSETP.GT.AND P1, PT, R19, R26.reuse, PT ;  /* 0x0000001a1300720b */ /* 0x081fe20003f24000 */
[--C-:B------:R-:W-:Y:S01]  /*1a50*/  FADD R39, -R10, R26.reuse ;  /* 0x0000001a0a277221 */ /* 0x100fe20000000100 */
[----:B------:R-:W-:Y:S01]  /*1a60*/  FSETP.GEU.AND P2, PT, R21, R26, PT ;  /* 0x0000001a1500720b */ /* 0x000fe20003f4e000 */
[----:B------:R-:W-:Y:S01]  /*1a70*/  FADD R29, -R36, R26 ;  /* 0x0000001a241d7221 */ /* 0x000fe20000000100 */
[-C--:B------:R-:W-:Y:S01]  /*1a80*/  FSETP.GT.AND P1, PT, R19, R36.reuse, P1 ;  /* 0x000000241300720b */ /* 0x080fe20000f24000 */
[----:B------:R-:W-:Y:S01]  /*1a90*/  FMUL R32, R12, R39 ;  /* 0x000000270c207220 */ /* 0x000fe20000400000 */
[----:B------:R-:W-:-:S13]  /*1aa0*/  FSETP.LT.AND P2, PT, R21, R36, !P2 ;  /* 0x000000241500720b */ /* 0x000fda0005741000 */
.L_x_30:
[----:B------:R-:W-:Y:S01]  /*1ab0*/  IADD3 R36, PT, PT, R31, -0x1, RZ ;  /* 0xffffffff1f247810 */ /* 0x000fe20007ffe0ff */
[----:B------:R-:W-:Y:S01]  /*1ac0*/  BSSY.RELIABLE B2, `(.L_x_17) ;  /* 0x000003d000027945 */ /* 0x000fe20003800100 */
[----:B------:R-:W-:Y:S02]  /*1ad0*/  ISETP.NE.AND P5, PT, R33, RZ, PT ;  /* 0x000000ff2100720c */ /* 0x000fe40003fa5270 */
[----:B------:R-:W0:Y:S02]  /*1ae0*/  I2F.F64 R26, R36 ;  /* 0x00000024001a7312 */ /* 0x000e240000201c00 */
[----:B0-----:R-:W-:-:S10]  /*1af0*/  DADD R26, R26, 0.5 ;  /* 0x3fe000001a1a7429 */ /* 0x001fd40000000000 */
[----:B------:R-:W0:Y:S02]  /*1b00*/  F2F.F32.F64 R27, R26 ;  /* 0x0000001a001b7310 */ /* 0x000e240000301000 */
[--C-:B0-----:R-:W-:Y:S01]  /*1b10*/  FADD R34, -R8, R27.reuse ;  /* 0x0000001b08227221 */ /* 0x101fe20000000100 */
[-C--:B------:R-:W-:Y:S01]  /*1b20*/  FSETP.GT.AND P4, PT, R22, R27.reuse, PT ;  /* 0x0000001b1600720b */ /* 0x080fe20003f84000 */
[----:B------:R-:W-:Y:S01]  /*1b30*/  FADD R36, -R5, R27 ;  /* 0x0000001b05247221 */ /* 0x000fe20000000100 */
[----:B------:R-:W-:Y:S01]  /*1b40*/  FSETP.GEU.AND P3, PT, R28, R27, PT ;  /* 0x0000001b1c00720b */ /* 0x000fe20003f6e000 */
[----:B------:R-:W-:Y:S01]  /*1b50*/  FMUL R34, R11, R34 ;  /* 0x000000220b227220 */ /* 0x000fe20000400000 */
[-C--:B------:R-:W-:Y:S02]  /*1b60*/  FSETP.GT.AND P4, PT, R22, R5.reuse, P4 ;  /* 0x000000051600720b */ /* 0x080fe40002784000 */
[----:B------:R-:W-:Y:S01]  /*1b70*/  FSETP.LT.AND P3, PT, R28, R5, !P3 ;  /* 0x000000051c00720b */ /* 0x000fe20005f61000 */
[----:B------:R-:W-:-:S03]  /*1b80*/  FADD R37, R13, R34 ;  /* 0x000000220d257221 */ /* 0x000fc60000000000 */
[----:B------:R-:W-:Y:S01]  /*1b90*/  PLOP3.LUT P4, PT, P3, P5, P4, 0xfe, 0x0 ;  /* 0x000000000000781c */ /* 0x000fe20001f8bf46 */
[----:B------:R-:W-:-:S03]  /*1ba0*/  FADD R37, R32, R37 ;  /* 0x0000002520257221 */ /* 0x000fc60000000000 */
[----:B------:R-:W-:Y:S02]  /*1bb0*/  PLOP3.LUT P4, PT, P2, P4, P1, 0xfe, 0x0 ;  /* 0x000000000000781c */ /* 0x000fe40001789f16 */
[----:B------:R-:W-:-:S04]  /*1bc0*/  FSETP.GE.AND P3, PT, R37, RZ, PT ;  /* 0x000000ff2500720b */ /* 0x000fc80003f66000 */
[----:B------:R-:W-:-:S04]  /*1bd0*/  FSETP.LTU.XOR P3, PT, R0, RZ, P3 ;  /* 0x000000ff0000720b */ /* 0x000fc80001f69800 */
[----:B------:R-:W-:-:S13]  /*1be0*/  PLOP3.LUT P3, PT, P4, P3, PT, 0xf8, 0x8f ;  /* 0x00000000008f781c */ /* 0x000fda0002767f70 */
[----:B------:R-:W-:Y:S05]  /*1bf0*/  @P3 BRA `(.L_x_18) ;  /* 0x0000000000a43947 */ /* 0x000fea0003800000 */
[----:B------:R-:W-:Y:S01]  /*1c00*/  FFMA R27, R11, R36, R14 ;  /* 0x000000240b1b7223 */ /* 0x000fe2000000000e */
[----:B------:R-:W-:Y:S03]  /*1c10*/  BSSY.RECONVERGENT B3, `(.L_x_19) ;  /* 0x000000e000037945 */ /* 0x000fe60003800200 */
[----:B------:R-:W-:-:S04]  /*1c20*/  FFMA R39, R12, R29, R27 ;  /* 0x0000001d0c277223 */ /* 0x000fc8000000001b */
[----:B------:R-:W0:Y:S08]  /*1c30*/  MUFU.RCP R2, R39 ;  /* 0x0000002700027308 */ /* 0x000e300000001000 */
[----:B------:R-:W1:Y:S01]  /*1c40*/  FCHK P3, -R0, R39 ;  /* 0x0000002700007302 */ /* 0x000e620000060100 */
[----:B0-----:R-:W-:-:S04]  /*1c50*/  FFMA R27, -R39, R2, 1 ;  /* 0x3f800000271b7423 */ /* 0x001fc80000000102 */
[----:B------:R-:W-:-:S04]  /*1c60*/  FFMA R27, R2, R27, R2 ;  /* 0x0000001b021b7223 */ /* 0x000fc80000000002 */
[----:B------:R-:W-:-:S04]  /*1c70*/  FFMA R2, -R0, R27, RZ ;  /* 0x0000001b00027223 */ /* 0x000fc800000001ff */
[----:B------:R-:W-:-:S04]  /*1c80*/  FFMA R37, -R39, R2, -R0 ;  /* 0x0000000227257223 */ /* 0x000fc80000000900 */
[----:B------:R-:W-:Y:S01]  /*1c90*/  FFMA R37, R27, R37, R2 ;  /* 0x000000251b257223 */ /* 0x000fe20000000002 */
[----:B-1----:R-:W-:Y:S06]  /*1ca0*/  @!P3 BRA `(.L_x_20) ;  /* 0x000000000010b947 */ /* 0x002fec0003800000 */
[----:B------:R-:W-:Y:S02]  /*1cb0*/  IMAD.MOV.U32 R27, RZ, RZ, R39 ;  /* 0x000000ffff1b7224 */ /* 0x000fe400078e0027 */
[----:B------:R-:W-:Y:S01]  /*1cc0*/  FADD R2, -R0, -RZ ;  /* 0x800000ff00027221 */ /* 0x000fe20000000100 */
[----:B------:R-:W-:-:S07]  /*1cd0*/  MOV R38, 0x1cf0 ;  /* 0x00001cf000267802 */ /* 0x000fce0000000f00 */
[----:B------:R-:W-:Y:S05]  /*1ce0*/  CALL.REL.NOINC `($__internal_0_$__cuda_sm3x_div_rn_noftz_f32_slowpath) ;  /* 0x00000008009c7944 */ /* 0x000fea0003c00000 */
.L_x_20:
[----:B------:R-:W-:Y:S05]  /*1cf0*/  BSYNC.RECONVERGENT B3 ;  /* 0x0000000000037941 */ /* 0x000fea0003800200 */
.L_x_19:
[----:B------:R-:W0:Y:S01]  /*1d00*/  S2R R27, SR_TID.Z ;  /* 0x00000000001b7919 */ /* 0x000e220000002300 */
[----:B------:R-:W1:Y:S01]  /*1d10*/  S2UR UR6, SR_CTAID.Z ;  /* 0x00000000000679c3 */ /* 0x000e620000002700 */
[----:B------:R-:W0:Y:S01]  /*1d20*/  LDCU UR5, c[0x0][0x368] ;  /* 0x00006d00ff0577ac */ /* 0x000e220008000800 */
[----:B------:R-:W-:-:S04]  /*1d30*/  FSETP.GT.AND P3, PT, R37, 1, PT ;  /* 0x3f8000002500780b */ /* 0x000fc80003f64000 */
[----:B------:R-:W-:Y:S01]  /*1d40*/  FSETP.LT.OR P3, PT, R37, RZ, P3 ;  /* 0x000000ff2500720b */ /* 0x000fe20001f61400 */
[----:B-1----:R-:W-:-:S04]  /*1d50*/  IMAD.U32 R2, RZ, RZ, UR6 ;  /* 0x00000006ff027e24 */ /* 0x002fc8000f8e00ff */
[----:B0-----:R-:W-:-:S04]  /*1d60*/  IMAD R38, R2, UR5, R27 ;  /* 0x0000000502267c24 */ /* 0x001fc8000f8e021b */
[----:B------:R-:W0:Y:S02]  /*1d70*/  I2F.F64.U32 R26, R38 ;  /* 0x00000026001a7312 */ /* 0x000e240000201800 */
[----:B0-----:R-:W-:-:S10]  /*1d80*/  DADD R26, R26, 0.5 ;  /* 0x3fe000001a1a7429 */ /* 0x001fd40000000000 */
[----:B------:R-:W0:Y:S02]  /*1d90*/  F2F.F32.F64 R26, R26 ;  /* 0x0000001a001a7310 */ /* 0x000e240000301000 */
[----:B0-----:R-:W-:Y:S01]  /*1da0*/  FFMA R39, R29, R37, R26 ;  /* 0x000000251d277223 */ /* 0x001fe2000000001a */
[----:B------:R-:W-:Y:S06]  /*1db0*/  @P3 BRA `(.L_x_18) ;  /* 0x0000000000343947 */ /* 0x000fec0003800000 */
[----:B------:R-:W-:Y:S01]  /*1dc0*/  FADD R41, -R4, R7 ;  /* 0x0000000704297221 */ /* 0x000fe20000000100 */
[----:B------:R-:W-:-:S03]  /*1dd0*/  FFMA R27, R36, R37, R5 ;  /* 0x00000025241b7223 */ /* 0x000fc60000000005 */
[----:B------:R-:W-:Y:S01]  /*1de0*/  FFMA R37, R41, R37, R4 ;  /* 0x0000002529257223 */ /* 0x000fe20000000004 */
[----:B------:R-:W-:-:S03]  /*1df0*/  FADD R27, -R8, R27 ;  /* 0x0000001b081b7221 */ /* 0x000fc60000000100 */
[----:B------:R-:W-:Y:S01]  /*1e00*/  FADD R26, -R6, R37 ;  /* 0x00000025061a7221 */ /* 0x000fe20000000100 */
[----:B------:R-:W-:Y:S01]  /*1e10*/  FMUL R37, R27, R27 ;  /* 0x0000001b1b257220 */ /* 0x000fe20000400000 */
[----:B------:R-:W-:-:S03]  /*1e20*/  FADD R27, -R10, R39 ;  /* 0x000000270a1b7221 */ /* 0x000fc60000000100 */
[----:B------:R-:W-:-:S04]  /*1e30*/  FFMA R26, R26, R26, R37 ;  /* 0x0000001a1a1a7223 */ /* 0x000fc80000000025 */
[----:B------:R-:W-:-:S05]  /*1e40*/  FFMA R26, R27, R27, R26 ;  /* 0x0000001b1b1a7223 */ /* 0x000fca000000001a */
[----:B------:R-:W-:-:S13]  /*1e50*/  FSETP.GEU.AND P3, PT, R26, R23, PT ;  /* 0x000000171a00720b */ /* 0x000fda0003f6e000 */
[----:B------:R-:W-:Y:S05]  /*1e60*/  @!P3 BREAK.RELIABLE B2 ;  /* 0x000000000002b942 */ /* 0x000fea0003800100 */
[----:B------:R-:W-:Y:S05]  /*1e70*/  @!P3 BREAK.RELIABLE B1 ;  /* 0x000000000001b942 */ /* 0x000fea0003800100 */
[----:B------:R-:W-:Y:S05]  /*1e80*/  @!P3 BRA `(.L_x_21) ;  /* 0x000000080014b947 */ /* 0x000fea0003800000 */
.L_x_18:
[----:B------:R-:W-:Y:S05]  /*1e90*/  BSYNC.RELIABLE B2 ;  /* 0x0000000000027941 */ /* 0x000fea0003800100 */
.L_x_17:
[----:B------:R-:W-:Y:S01]  /*1ea0*/  LOP3.LUT P3, RZ, R30, R17, RZ, 0xfc, !PT ;  /* 0x000000111eff7212 */ /* 0x000fe2000786fcff */
[----:B------:R-:W-:-:S12]  /*1eb0*/  BSSY.RELIABLE B3, `(.L_x_22) ;  /* 0x000003c000037945 */ /* 0x000fd80003800100 */
[----:B------:R-:W-:Y:S05]  /*1ec0*/  @!P3 BRA `(.L_x_23) ;  /* 0x0000000000e8b947 */ /* 0x000fea0003800000 */
[----:B------:R-:W-:Y:S01]  /*1ed0*/  IADD3 R38, PT, PT, R31, -0x1, RZ ;  /* 0xffffffff1f267810 */ /* 0x000fe20007ffe0ff */
[----:B------:R-:W-:Y:S01]  /*1ee0*/  FADD R37, R18, R34 ;  /* 0x0000002212257221 */ /* 0x000fe20000000000 */
[----:B------:R-:W-:Y:S02]  /*1ef0*/  ISETP.NE.AND P5, PT, R35, RZ, PT ;  /* 0x000000ff2300720c */ /* 0x000fe40003fa5270 */
[----:B------:R-:W0:Y:S01]  /*1f00*/  I2F.F64 R26, R38 ;  /* 0x00000026001a7312 */ /* 0x000e220000201c00 */
[----:B------:R-:W-:Y:S01]  /*1f10*/  FADD R37, R32, R37 ;  /* 0x0000002520257221 */ /* 0x000fe20000000000 */
[----:B0-----:R-:W-:-:S10]  /*1f20*/  DADD R26, R26, 0.5 ;  /* 0x3fe000001a1a7429 */ /* 0x001fd40000000000 */
[----:B------:R-:W0:Y:S02]  /*1f30*/  F2F.F32.F64 R27, R26 ;  /* 0x0000001a001b7310 */ /* 0x000e240000301000 */
[-C--:B0-----:R-:W-:Y:S02]  /*1f40*/  FSETP.GT.AND P4, PT, R22, R27.reuse, PT ;  /* 0x0000001b1600720b */ /* 0x081fe40003f84000 */
[----:B------:R-:W-:Y:S02]  /*1f50*/  FSETP.GEU.AND P3, PT, R28, R27, PT ;  /* 0x0000001b1c00720b */ /* 0x000fe40003f6e000 */
[-C--:B------:R-:W-:Y:S02]  /*1f60*/  FSETP.GT.AND P4, PT, R22, R5.reuse, P4 ;  /* 0x000000051600720b */ /* 0x080fe40002784000 */
[----:B------:R-:W-:-:S04]  /*1f70*/  FSETP.LT.AND P3, PT, R28, R5, !P3 ;  /* 0x000000051c00720b */ /* 0x000fc80005f61000 */
[----:B------:R-:W-:Y:S02]  /*1f80*/  PLOP3.LUT P4, PT, P3, P5, P4, 0xfe, 0x0 ;  /* 0x000000000000781c */ /* 0x000fe40001f8bf46 */
[----:B------:R-:W-:Y:S02]  /*1f90*/  FSETP.GE.AND P3, PT, R37, RZ, PT ;  /* 0x000000ff2500720b */ /* 0x000fe40003f66000 */
[----:B------:R-:W-:Y:S02]  /*1fa0*/  PLOP3.LUT P4, PT, P2, P4, P1, 0xfe, 0x0 ;  /* 0x000000000000781c */ /* 0x000fe40001789f16 */
        /* <DEDUP_REMOVED lines=18> */
.L_x_25:
[----:B------:R-:W-:Y:S05]  /*20d0*/  BSYNC.RECONVERGENT B4 ;  /* 0x0000000000047941 */ /* 0x000fea0003800200 */
.L_x_24:
[----:B------:R-:W0:Y:S01]  /*20e0*/  S2R R27, SR_TID.Z ;  /* 0x00000000001b7919 */ /* 0x000e220000002300 */
[----:B------:R-:W1:Y:S01]  /*20f0*/  S2UR UR6, SR_CTAID.Z ;  /* 0x00000000000679c3 */ /* 0x000e620000002700 */
[----:B------:R-:W0:Y:S01]  /*2100*/  LDCU UR5, c[0x0][0x368] ;  /* 0x00006d00ff0577ac */ /* 0x000e220008000800 */
[----:B------:R-:W-:-:S04]  /*2110*/  FSETP.GT.AND P3, PT, R37, 1, PT ;  /* 0x3f8000002500780b */ /* 0x000fc80003f64000 */
[----:B------:R-:W-:Y:S02]  /*2120*/  FSETP.LT.OR P3, PT, R37, RZ, P3 ;  /* 0x000000ff2500720b */ /* 0x000fe40001f61400 */
[----:B-1----:R-:W-:-:S05]  /*2130*/  MOV R2, UR6 ;  /* 0x0000000600027c02 */ /* 0x002fca0008000f00 */
[----:B0-----:R-:W-:-:S04]  /*2140*/  IMAD R38, R2, UR5, R27 ;  /* 0x0000000502267c24 */ /* 0x001fc8000f8e021b */
[----:B------:R-:W0:Y:S02]  /*2150*/  I2F.F64.U32 R26, R38 ;  /* 0x00000026001a7312 */ /* 0x000e240000201800 */
[----:B0-----:R-:W-:-:S10]  /*2160*/  DADD R26, R26, 0.5 ;  /* 0x3fe000001a1a7429 */ /* 0x001fd40000000000 */
[----:B------:R-:W0:Y:S02]  /*2170*/  F2F.F32.F64 R26, R26 ;  /* 0x0000001a001a7310 */ /* 0x000e240000301000 */
[----:B0-----:R-:W-:Y:S01]  /*2180*/  FFMA R39, R29, R37, R26 ;  /* 0x000000251d277223 */ /* 0x001fe2000000001a */
[----:B------:R-:W-:Y:S06]  /*2190*/  @P3 BRA `(.L_x_23) ;  /* 0x0000000000343947 */ /* 0x000fec0003800000 */
[----:B------:R-:W-:Y:S01]  /*21a0*/  FADD R41, R4, -R4 ;  /* 0x8000000404297221 */ /* 0x000fe20000000000 */
        /* <DEDUP_REMOVED lines=12> */
.L_x_23:
[----:B------:R-:W-:Y:S05]  /*2270*/  BSYNC.RELIABLE B3 ;  /* 0x0000000000037941 */ /* 0x000fea0003800100 */
.L_x_22:
[----:B------:R-:W-:Y:S02]  /*2280*/  VIADD R38, R31, 0xffffffff ;  /* 0xffffffff1f267836 */ /* 0x000fe40000000000 */
[----:B------:R-:W-:Y:S01]  /*2290*/  FADD R37, R15, R34 ;  /* 0x000000220f257221 */ /* 0x000fe20000000000 */
[----:B------:R-:W-:Y:S01]  /*22a0*/  BSSY.RELIABLE B3, `(.L_x_26) ;  /* 0x0000039000037945 */ /* 0x000fe20003800100 */
[----:B------:R-:W0:Y:S02]  /*22b0*/  I2F.F64 R26, R38 ;  /* 0x00000026001a7312 */ /* 0x000e240000201c00 */
        /* <DEDUP_REMOVED lines=24> */
[----:B------:R-:W-:Y:S01]  /*2440*/  MOV R27, R37 ;  /* 0x00000025001b7202 */ /* 0x000fe20000000f00 */
[----:B------:R-:W-:Y:S01]  /*2450*/  FADD R2, -R0, -RZ ;  /* 0x800000ff00027221 */ /* 0x000fe20000000100 */
[----:B------:R-:W-:-:S07]  /*2460*/  MOV R38, 0x2480 ;  /* 0x0000248000267802 */ /* 0x000fce0000000f00 */
[----:B------:R-:W-:Y:S05]  /*2470*/  CALL.REL.NOINC `($__internal_0_$__cuda_sm3x_div_rn_noftz_f32_slowpath) ;  /* 0x0000000000b87944 */ /* 0x000fea0003c00000 */
[----:B------:R-:W-:-:S07]  /*2480*/  IMAD.MOV.U32 R34, RZ, RZ, R37 ;  /* 0x000000ffff227224 */ /* 0x000fce00078e0025 */
.L_x_29:
[----:B------:R-:W-:Y:S05]  /*2490*/  BSYNC.RECONVERGENT B4 ;  /* 0x0000000000047941 */ /* 0x000fea0003800200 */
.L_x_28:
[----:B------:R-:W0:Y:S01]  /*24a0*/  S2R R37, SR_TID.Z ;  /* 0x0000000000257919 */ /* 0x000e220000002300 */
[----:B------:R-:W1:Y:S01]  /*24b0*/  S2UR UR6, SR_CTAID.Z ;  /* 0x00000000000679c3 */ /* 0x000e620000002700 */
[----:B------:R-:W0:Y:S01]  /*24c0*/  LDCU UR5, c[0x0][0x368] ;  /* 0x00006d00ff0577ac */ /* 0x000e220008000800 */
[----:B------:R-:W-:Y:S01]  /*24d0*/  FSETP.GT.AND P3, PT, R34, 1, PT ;  /* 0x3f8000002200780b */ /* 0x000fe20003f64000 */
[----:B------:R-:W-:Y:S01]  /*24e0*/  FADD R39, -R4, R9 ;  /* 0x0000000904277221 */ /* 0x000fe20000000100 */
[-C--:B------:R-:W-:Y:S02]  /*24f0*/  FFMA R41, R36, R34.reuse, R5 ;  /* 0x0000002224297223 */ /* 0x080fe40000000005 */
[----:B------:R-:W-:Y:S01]  /*2500*/  FSETP.LT.OR P3, PT, R34, RZ, P3 ;  /* 0x000000ff2200720b */ /* 0x000fe20001f61400 */
[----:B------:R-:W-:Y:S01]  /*2510*/  FFMA R39, R39, R34, R4 ;  /* 0x0000002227277223 */ /* 0x000fe20000000004 */
[----:B-1----:R-:W-:-:S05]  /*2520*/  MOV R2, UR6 ;  /* 0x0000000600027c02 */ /* 0x002fca0008000f00 */
[----:B0-----:R-:W-:-:S04]  /*2530*/  IMAD R37, R2, UR5, R37 ;  /* 0x0000000502257c24 */ /* 0x001fc8000f8e0225 */
[----:B------:R-:W0:Y:S02]  /*2540*/  I2F.F64.U32 R26, R37 ;  /* 0x00000025001a7312 */ /* 0x000e240000201800 */
[----:B0-----:R-:W-:-:S10]  /*2550*/  DADD R26, R26, 0.5 ;  /* 0x3fe000001a1a7429 */ /* 0x001fd40000000000 */
[----:B------:R-:W0:Y:S02]  /*2560*/  F2F.F32.F64 R26, R26 ;  /* 0x0000001a001a7310 */ /* 0x000e240000301000 */
[----:B0-----:R-:W-:Y:S01]  /*2570*/  FFMA R43, R29, R34, R26 ;  /* 0x000000221d2b7223 */ /* 0x001fe2000000001a */
[----:B------:R-:W-:Y:S06]  /*2580*/  @P3 BRA `(.L_x_27) ;  /* 0x0000000000283947 */ /* 0x000fec0003800000 */
[----:B------:R-:W-:Y:S01]  /*2590*/  FADD R27, -R8, R41 ;  /* 0x00000029081b7221 */ /* 0x000fe20000000100 */
[----:B------:R-:W-:-:S03]  /*25a0*/  FADD R26, -R6, R39 ;  /* 0x00000027061a7221 */ /* 0x000fc60000000100 */
        /* <DEDUP_REMOVED lines=8> */
.L_x_27:
[----:B------:R-:W-:Y:S05]  /*2630*/  BSYNC.RELIABLE B3 ;  /* 0x0000000000037941 */ /* 0x000fea0003800100 */
.L_x_26:
[----:B------:R-:W-:Y:S01]  /*2640*/  VIADD R30, R30, 0x1 ;  /* 0x000000011e1e7836 */ /* 0x000fe20000000000 */
[----:B------:R-:W-:-:S04]  /*2650*/  IADD3 R31, PT, PT, R31, 0x1, RZ ;  /* 0x000000011f1f7810 */ /* 0x000fc80007ffe0ff */
[----:B------:R-:W-:-:S13]  /*2660*/  ISETP.NE.AND P3, PT, R30, 0x2, PT ;  /* 0x000000021e00780c */ /* 0x000fda0003f65270 */
[----:B------:R-:W-:Y:S05]  /*2670*/  @P3 BRA `(.L_x_30) ;  /* 0xfffffff4000c3947 */ /* 0x000fea000383ffff */
[----:B------:R-:W-:-:S05]  /*2680*/  VIADD R17, R17, 0x1 ;  /* 0x0000000111117836 */ /* 0x000fca0000000000 */
[----:B------:R-:W-:-:S13]  /*2690*/  ISETP.NE.AND P1, PT, R17, 0x2, PT ;  /* 0x000000021100780c */ /* 0x000fda0003f25270 */
[----:B------:R-:W-:Y:S05]  /*26a0*/  @!P1 BREAK.RELIABLE B1 ;  /* 0x0000000000019942 */ /* 0x000fea0003800100 */
[----:B------:R-:W-:Y:S05]  /*26b0*/  @!P1 BRA `(.L_x_31) ;  /* 0x0000000000189947 */ /* 0x000fea0003800000 */
[----:B------:R-:W-:Y:S05]  /*26c0*/  BSYNC.RELIABLE B1 ;  /* 0x0000000000017941 */ /* 0x000fea0003800100 */
.L_x_16:
[----:B------:R-:W-:Y:S05]  /*26d0*/  BRA `(.L_x_32) ;  /* 0xfffffff0009c7947 */ /* 0x000fea000383ffff */
.L_x_21:
[----:B------:R-:W2:Y:S01]  /*26e0*/  LDG.E R0, desc[UR10][R24.64] ;  /* 0x0000000a18007981 */ /* 0x000ea2000c1e1900 */
[----:B------:R-:W-:Y:S02]  /*26f0*/  MOV R11, UR12 ;  /* 0x0000000c000b7c02 */ /* 0x000fe40008000f00 */
[----:B--2---:R-:W-:-:S13]  /*2700*/  ISETP.GE.U32.AND P0, PT, R0, UR12, PT ;  /* 0x0000000c00007c0c */ /* 0x004fda000bf06070 */
[----:B------:R0:W-:Y:S02]  /*2710*/  @!P0 STG.E desc[UR10][R24.64], R11 ;  /* 0x0000000b18008986 */ /* 0x0001e4000c10190a */
.L_x_31:
[----:B------:R-:W-:Y:S05]  /*2720*/  BSYNC.RECONVERGENT B0 ;  /* 0x0000000000007941 */ /* 0x000fea0003800200 */
.L_x_15:
[----:B------:R-:W-:Y:S05]  /*2730*/  WARPSYNC.ALL ;  /* 0x0000000000007948 */ /* 0x000fea0003800000 */
[----:B------:R-:W-:Y:S05]  /*2740*/  BRA.U UP0, `(.L_x_33) ;  /* 0xffffffed00947547 */ /* 0x000fea000b83ffff */
[----:B------:R-:W-:Y:S05]  /*2750*/  EXIT ;  /* 0x000000000000794d */ /* 0x000fea0003800000 */
        .weak           $__internal_0_$__cuda_sm3x_div_rn_noftz_f32_slowpath
        .type           $__internal_0_$__cuda_sm3x_div_rn_noftz_f32_slowpath,@function
        .size           $__internal_0_$__cuda_sm3x_div_rn_noftz_f32_slowpath,(.L_x_112 - $__internal_0_$__cuda_sm3x_div_rn_noftz_f32_slowpath)
$__internal_0_$__cuda_sm3x_div_rn_noftz_f32_slowpath:
[----:B------:R-:W-:Y:S01]  /*2760*/  SHF.R.U32.HI R37, RZ, 0x17, R27 ;  /* 0x00000017ff257819 */ /* 0x000fe2000001161b */
[----:B------:R-:W-:Y:S01]  /*2770*/  BSSY.RECONVERGENT B5, `(.L_x_34) ;  /* 0x0000062000057945 */ /* 0x000fe20003800200 */
[----:B------:R-:W-:Y:S02]  /*2780*/  SHF.R.U32.HI R40, RZ, 0x17, R2 ;  /* 0x00000017ff287819 */ /* 0x000fe40000011602 */
[----:B------:R-:W-:Y:S02]  /*2790*/  LOP3.LUT R37, R37, 0xff, RZ, 0xc0, !PT ;  /* 0x000000ff25257812 */ /* 0x000fe400078ec0ff */
[----:B------:R-:W-:-:S03]  /*27a0*/  LOP3.LUT R40, R40, 0xff, RZ, 0xc0, !PT ;  /* 0x000000ff28287812 */ /* 0x000fc600078ec0ff */
[----:B------:R-:W-:Y:S01]  /*27b0*/  VIADD R41, R37, 0xffffffff ;  /* 0xffffffff25297836 */ /* 0x000fe20000000000 */
[----:B------:R-:W-:-:S04]  /*27c0*/  IADD3 R39, PT, PT, R40, -0x1, RZ ;  /* 0xffffffff28277810 */ /* 0x000fc80007ffe0ff */
[----:B------:R-:W-:-:S04]  /*27d0*/  ISETP.GT.U32.AND P3, PT, R41, 0xfd, PT ;  /* 0x000000fd2900780c */ /* 0x000fc80003f64070 */
[----:B------:R-:W-:-:S13]  /*27e0*/  ISETP.GT.U32.OR P3, PT, R39, 0xfd, P3 ;  /* 0x000000fd2700780c */ /* 0x000fda0001f64470 */
[----:B------:R-:W-:Y:S01]  /*27f0*/  @!P3 IMAD.MOV.U32 R26, RZ, RZ, RZ ;  /* 0x000000ffff1ab224 */ /* 0x000fe200078e00ff */
[----:B------:R-:W-:Y:S06]  /*2800*/  @!P3 BRA `(.L_x_35) ;  /* 0x00000000005cb947 */ /* 0x000fec0003800000 */
[----:B------:R-:W-:Y:S02]  /*2810*/  FSETP.GTU.FTZ.AND P3, PT, |R2|, +INF , PT ;  /* 0x7f8000000200780b */ /* 0x000fe40003f7c200 */
[----:B------:R-:W-:-:S04]  /*2820*/  FSETP.GTU.FTZ.AND P4, PT, |R27|, +INF , PT ;  /* 0x7f8000001b00780b */ /* 0x000fc80003f9c200 */
[----:B------:R-:W-:-:S13]  /*2830*/  PLOP3.LUT P3, PT, P3, P4, PT, 0xf8, 0x8f ;  /* 0x00000000008f781c */ /* 0x000fda0001f69f70 */
[----:B------:R-:W-:Y:S05]  /*2840*/  @P3 BRA `(.L_x_36) ;  /* 0x00000004004c3947 */ /* 0x000fea0003800000 */
[----:B------:R-:W-:-:S13]  /*2850*/  LOP3.LUT P3, RZ, R27, 0x7fffffff, R2, 0xc8, !PT ;  /* 0x7fffffff1bff7812 */ /* 0x000fda000786c802 */
[----:B------:R-:W-:Y:S05]  /*2860*/  @!P3 BRA `(.L_x_37) ;  /* 0x00000004003cb947 */ /* 0x000fea0003800000 */
[C---:B------:R-:W-:Y:S02]  /*2870*/  FSETP.NEU.FTZ.AND P5, PT, |R2|.reuse, +INF , PT ;  /* 0x7f8000000200780b */ /* 0x040fe40003fbd200 */
[----:B------:R-:W-:Y:S02]  /*2880*/  FSETP.NEU.FTZ.AND P4, PT, |R27|, +INF , PT ;  /* 0x7f8000001b00780b */ /* 0x000fe40003f9d200 */
[----:B------:R-:W-:-:S11]  /*2890*/  FSETP.NEU.FTZ.AND P3, PT, |R2|, +INF , PT ;  /* 0x7f8000000200780b */ /* 0x000fd60003f7d200 */
[----:B------:R-:W-:Y:S05]  /*28a0*/  @!P4 BRA !P5, `(.L_x_37) ;  /* 0x00000004002cc947 */ /* 0x000fea0006800000 */
[----:B------:R-:W-:-:S04]  /*28b0*/  LOP3.LUT P5, RZ, R2, 0x7fffffff, RZ, 0xc0, !PT ;  /* 0x7fffffff02ff7812 */ /* 0x000fc800078ac0ff */
[----:B------:R-:W-:-:S13]  /*28c0*/  PLOP3.LUT P5, PT, P4, P5, PT, 0x2f, 0xf2 ;  /* 0x0000000000f2781c */ /* 0x000fda00027aa577 */
[----:B------:R-:W-:Y:S05]  /*28d0*/  @P5 BRA `(.L_x_38) ;  /* 0x0000000400185947 */ /* 0x000fea0003800000 */
[----:B------:R-:W-:-:S04]  /*28e0*/  LOP3.LUT P4, RZ, R27, 0x7fffffff, RZ, 0xc0, !PT ;  /* 0x7fffffff1bff7812 */ /* 0x000fc8000788c0ff */
[----:B------:R-:W-:-:S13]  /*28f0*/  PLOP3.LUT P3, PT, P3, P4, PT, 0x2f, 0xf2 ;  /* 0x0000000000f2781c */ /* 0x000fda0001f68577 */
[----:B------:R-:W-:Y:S05]  /*2900*/  @P3 BRA `(.L_x_39) ;  /* 0x0000000400003947 */ /* 0x000fea0003800000 */
[----:B------:R-:W-:Y:S02]  /*2910*/  ISETP.GE.AND P3, PT, R39, RZ, PT ;  /* 0x000000ff2700720c */ /* 0x000fe40003f66270 */
[----:B------:R-:W-:-:S11]  /*2920*/  ISETP.GE.AND P4, PT, R41, RZ, PT ;  /* 0x000000ff2900720c */ /* 0x000fd60003f86270 */
[----:B------:R-:W-:Y:S01]  /*2930*/  @P3 MOV R26, RZ ;  /* 0x000000ff001a3202 */ /* 0x000fe20000000f00 */
[----:B------:R-:W-:Y:S02]  /*2940*/  @!P3 IMAD.MOV.U32 R26, RZ, RZ, -0x40 ;  /* 0xffffffc0ff1ab424 */ /* 0x000fe400078e00ff */
[----:B------:R-:W-:Y:S01]  /*2950*/  @!P3 FFMA R2, R2, 1.84467440737095516160e+19, RZ ;  /* 0x5f8000000202b823 */ /* 0x000fe200000000ff */
[----:B------:R-:W-:Y:S02]  /*2960*/  @!P4 FFMA R27, R27, 1.84467440737095516160e+19, RZ ;  /* 0x5f8000001b1bc823 */ /* 0x000fe400000000ff */
[----:B------:R-:W-:-:S07]  /*2970*/  @!P4 IADD3 R26, PT, PT, R26, 0x40, RZ ;  /* 0x000000401a1ac810 */ /* 0x000fce0007ffe0ff */
.L_x_35:
[----:B------:R-:W-:Y:S01]  /*2980*/  LEA R42, R37, 0xc0800000, 0x17 ;  /* 0xc0800000252a7811 */ /* 0x000fe200078eb8ff */
[----:B------:R-:W-:Y:S01]  /*2990*/  BSSY.RECONVERGENT B6, `(.L_x_40) ;  /* 0x0000036000067945 */ /* 0x000fe20003800200 */
[----:B------:R-:W-:-:S03]  /*29a0*/  IADD3 R40, PT, PT, R40, -0x7f, RZ ;  /* 0xffffff8128287810 */ /* 0x000fc60007ffe0ff */
[----:B------:R-:W-:Y:S02]  /*29b0*/  IMAD.IADD R41, R27, 0x1, -R42 ;  /* 0x000000011b297824 */ /* 0x000fe400078e0a2a */
[C---:B------:R-:W-:Y:S02]  /*29c0*/  IMAD R2, R40.reuse, -0x800000, R2 ;  /* 0xff80000028027824 */ /* 0x040fe400078e0202 */
[----:B------:R0:W1:Y:S01]  /*29d0*/  MUFU.RCP R42, R41 ;  /* 0x00000029002a7308 */ /* 0x0000620000001000 */
[----:B------:R-:W-:Y:S01]  /*29e0*/  FADD.FTZ R39, -R41, -RZ ;  /* 0x800000ff29277221 */ /* 0x000fe20000010100 */
[----:B0-----:R-:W-:-:S05]  /*29f0*/  IADD3 R41, PT, PT, R40, 0x7f, -R37 ;  /* 0x0000007f28297810 */ /* 0x001fca0007ffe825 */
[----:B------:R-:W-:Y:S02]  /*2a00*/  IMAD.IADD R41, R41, 0x1, R26 ;  /* 0x0000000129297824 */ /* 0x000fe400078e021a */
[----:B-1----:R-:W-:-:S04]  /*2a10*/  FFMA R27, R42, R39, 1 ;  /* 0x3f8000002a1b7423 */ /* 0x002fc80000000027 */
[----:B------:R-:W-:-:S04]  /*2a20*/  FFMA R27, R42, R27, R42 ;  /* 0x0000001b2a1b7223 */ /* 0x000fc8000000002a */
[----:B------:R-:W-:-:S04]  /*2a30*/  FFMA R42, R2, R27, RZ ;  /* 0x0000001b022a7223 */ /* 0x000fc800000000ff */
[----:B------:R-:W-:-:S04]  /*2a40*/  FFMA R43, R39, R42, R2 ;  /* 0x0000002a272b7223 */ /* 0x000fc80000000002 */
[----:B------:R-:W-:-:S04]  /*2a50*/  FFMA R42, R27, R43, R42 ;  /* 0x0000002b1b2a7223 */ /* 0x000fc8000000002a */
[----:B------:R-:W-:-:S04]  /*2a60*/  FFMA R39, R39, R42, R2 ;  /* 0x0000002a27277223 */ /* 0x000fc80000000002 */
[----:B------:R-:W-:-:S05]  /*2a70*/  FFMA R2, R27, R39, R42 ;  /* 0x000000271b027223 */ /* 0x000fca000000002a */
[----:B------:R-:W-:-:S04]  /*2a80*/  SHF.R.U32.HI R37, RZ, 0x17, R2 ;  /* 0x00000017ff257819 */ /* 0x000fc80000011602 */
[----:B------:R-:W-:-:S04]  /*2a90*/  LOP3.LUT R37, R37, 0xff, RZ, 0xc0, !PT ;  /* 0x000000ff25257812 */ /* 0x000fc800078ec0ff */
[----:B------:R-:W-:-:S05]  /*2aa0*/  IADD3 R37, PT, PT, R37, R41, RZ ;  /* 0x0000002925257210 */ /* 0x000fca0007ffe0ff */
[----:B------:R-:W-:-:S05]  /*2ab0*/  VIADD R26, R37, 0xffffffff ;  /* 0xffffffff251a7836 */ /* 0x000fca0000000000 */
[----:B------:R-:W-:-:S13]  /*2ac0*/  ISETP.GE.U32.AND P3, PT, R26, 0xfe, PT ;  /* 0x000000fe1a00780c */ /* 0x000fda0003f66070 */
[----:B------:R-:W-:Y:S05]  /*2ad0*/  @!P3 BRA `(.L_x_41) ;  /* 0x000000000080b947 */ /* 0x000fea0003800000 */
[----:B------:R-:W-:-:S13]  /*2ae0*/  ISETP.GT.AND P3, PT, R37, 0xfe, PT ;  /* 0x000000fe2500780c */ /* 0x000fda0003f64270 */
[----:B------:R-:W-:Y:S05]  /*2af0*/  @P3 BRA `(.L_x_42) ;  /* 0x00000000006c3947 */ /* 0x000fea0003800000 */
[----:B------:R-:W-:-:S13]  /*2b00*/  ISETP.GE.AND P3, PT, R37, 0x1, PT ;  /* 0x000000012500780c */ /* 0x000fda0003f66270 */
[----:B------:R-:W-:Y:S05]  /*2b10*/  @P3 BRA `(.L_x_43) ;  /* 0x0000000000743947 */ /* 0x000fea0003800000 */
[----:B------:R-:W-:Y:S02]  /*2b20*/  ISETP.GE.AND P3, PT, R37, -0x18, PT ;  /* 0xffffffe82500780c */ /* 0x000fe40003f66270 */
[----:B------:R-:W-:-:S11]  /*2b30*/  LOP3.LUT R2, R2, 0x80000000, RZ, 0xc0, !PT ;  /* 0x8000000002027812 */ /* 0x000fd600078ec0ff */
[----:B------:R-:W-:Y:S05]  /*2b40*/  @!P3 BRA `(.L_x_43) ;  /* 0x000000000068b947 */ /* 0x000fea0003800000 */
[-CC-:B------:R-:W-:Y:S01]  /*2b50*/  FFMA.RZ R26, R27, R39.reuse, R42.reuse ;  /* 0x000000271b1a7223 */ /* 0x180fe2000000c02a */
[----:B------:R-:W-:Y:S01]  /*2b60*/  IMAD.MOV R41, RZ, RZ, -R37 ;  /* 0x000000ffff297224 */ /* 0x000fe200078e0a25 */
[C---:B------:R-:W-:Y:S02]  /*2b70*/  ISETP.NE.AND P3, PT, R37.reuse, RZ, PT ;  /* 0x000000ff2500720c */ /* 0x040fe40003f65270 */
[----:B------:R-:W-:Y:S02]  /*2b80*/  ISETP.NE.AND P4, PT, R37, RZ, PT ;  /* 0x000000ff2500720c */ /* 0x000fe40003f85270 */
[----:B------:R-:W-:Y:S01]  /*2b90*/  LOP3.LUT R40, R26, 0x7fffff, RZ, 0xc0, !PT ;  /* 0x007fffff1a287812 */ /* 0x000fe200078ec0ff */
[CCC-:B------:R-:W-:Y:S01]  /*2ba0*/  FFMA.RP R26, R27.reuse, R39.reuse, R42.reuse ;  /* 0x000000271b1a7223 */ /* 0x1c0fe2000000802a */
[----:B------:R-:W-:Y:S01]  /*2bb0*/  FFMA.RM R27, R27, R39, R42 ;  /* 0x000000271b1b7223 */ /* 0x000fe2000000402a */
[----:B------:R-:W-:Y:S02]  /*2bc0*/  IADD3 R39, PT, PT, R37, 0x20, RZ ;  /* 0x0000002025277810 */ /* 0x000fe40007ffe0ff */
[----:B------:R-:W-:-:S02]  /*2bd0*/  LOP3.LUT R40, R40, 0x800000, RZ, 0xfc, !PT ;  /* 0x0080000028287812 */ /* 0x000fc400078efcff */
[----:B------:R-:W-:Y:S02]  /*2be0*/  SEL R37, R41, RZ, P3 ;  /* 0x000000ff29257207 */ /* 0x000fe40001800000 */
[----:B------:R-:W-:Y:S02]  /*2bf0*/  SHF.L.U32 R39, R40, R39, RZ ;  /* 0x0000002728277219 */ /* 0x000fe400000006ff */
[----:B------:R-:W-:Y:S02]  /*2c00*/  FSETP.NEU.FTZ.AND P3, PT, R26, R27, PT ;  /* 0x0000001b1a00720b */ /* 0x000fe40003f7d000 */
[----:B------:R-:W-:Y:S02]  /*2c10*/  ISETP.NE.AND P4, PT, R39, RZ, P4 ;  /* 0x000000ff2700720c */ /* 0x000fe40002785270 */
[----:B------:R-:W-:Y:S02]  /*2c20*/  SHF.R.U32.HI R37, RZ, R37, R40 ;  /* 0x00000025ff257219 */ /* 0x000fe40000011628 */
[----:B------:R-:W-:-:S02]  /*2c30*/  PLOP3.LUT P3, PT, P3, P4, PT, 0xf8, 0x8f ;  /* 0x00000000008f781c */ /* 0x000fc40001f69f70 */
[----:B------:R-:W-:Y:S02]  /*2c40*/  SHF.R.U32.HI R27, RZ, 0x1, R37 ;  /* 0x00000001ff1b7819 */ /* 0x000fe40000011625 */
[----:B------:R-:W-:-:S04]  /*2c50*/  SEL R26, RZ, 0x1, !P3 ;  /* 0x00000001ff1a7807 */ /* 0x000fc80005800000 */
[----:B------:R-:W-:-:S04]  /*2c60*/  LOP3.LUT R26, R26, 0x1, R27, 0xf8, !PT ;  /* 0x000000011a1a7812 */ /* 0x000fc800078ef81b */
[----:B------:R-:W-:-:S04]  /*2c70*/  LOP3.LUT R26, R26, R37, RZ, 0xc0, !PT ;  /* 0x000000251a1a7212 */ /* 0x000fc800078ec0ff */
[----:B------:R-:W-:-:S04]  /*2c80*/  IADD3 R27, PT, PT, R27, R26, RZ ;  /* 0x0000001a1b1b7210 */ /* 0x000fc80007ffe0ff */
[----:B------:R-:W-:Y:S01]  /*2c90*/  LOP3.LUT R2, R27, R2, RZ, 0xfc, !PT ;  /* 0x000000021b027212 */ /* 0x000fe200078efcff */
[----:B------:R-:W-:Y:S06]  /*2ca0*/  BRA `(.L_x_43) ;  /* 0x0000000000107947 */ /* 0x000fec0003800000 */
.L_x_42:
[----:B------:R-:W-:-:S04]  /*2cb0*/  LOP3.LUT R2, R2, 0x80000000, RZ, 0xc0, !PT ;  /* 0x8000000002027812 */ /* 0x000fc800078ec0ff */
[----:B------:R-:W-:Y:S01]  /*2cc0*/  LOP3.LUT R2, R2, 0x7f800000, RZ, 0xfc, !PT ;  /* 0x7f80000002027812 */ /* 0x000fe200078efcff */
[----:B------:R-:W-:Y:S06]  /*2cd0*/  BRA `(.L_x_43) ;  /* 0x0000000000047947 */ /* 0x000fec0003800000 */
.L_x_41:
[----:B------:R-:W-:-:S07]  /*2ce0*/  IMAD R2, R41, 0x800000, R2 ;  /* 0x0080000029027824 */ /* 0x000fce00078e0202 */
.L_x_43:
[----:B------:R-:W-:Y:S05]  /*2cf0*/  BSYNC.RECONVERGENT B6 ;  /* 0x0000000000067941 */ /* 0x000fea0003800200 */
.L_x_40:
[----:B------:R-:W-:Y:S05]  /*2d00*/  BRA `(.L_x_44) ;  /* 0x0000000000207947 */ /* 0x000fea0003800000 */
.L_x_39:
[----:B------:R-:W-:-:S04]  /*2d10*/  LOP3.LUT R2, R27, 0x80000000, R2, 0x48, !PT ;  /* 0x800000001b027812 */ /* 0x000fc800078e4802 */
[----:B------:R-:W-:Y:S01]  /*2d20*/  LOP3.LUT R2, R2, 0x7f800000, RZ, 0xfc, !PT ;  /* 0x7f80000002027812 */ /* 0x000fe200078efcff */
[----:B------:R-:W-:Y:S06]  /*2d30*/  BRA `(.L_x_44) ;  /* 0x0000000000147947 */ /* 0x000fec0003800000 */
.L_x_38:
[----:B------:R-:W-:Y:S01]  /*2d40*/  LOP3.LUT R2, R27, 0x80000000, R2, 0x48, !PT ;  /* 0x800000001b027812 */ /* 0x000fe200078e4802 */
[----:B------:R-:W-:Y:S06]  /*2d50*/  BRA `(.L_x_44) ;  /* 0x00000000000c7947 */ /* 0x000fec0003800000 */
.L_x_37:
[----:B------:R-:W0:Y:S01]  /*2d60*/  MUFU.RSQ R2, -QNAN ;  /* 0xffc0000000027908 */ /* 0x000e220000001400 */
[----:B------:R-:W-:Y:S05]  /*2d70*/  BRA `(.L_x_44) ;  /* 0x0000000000047947 */ /* 0x000fea0003800000 */
.L_x_36:
[----:B------:R-:W-:-:S07]  /*2d80*/  FADD.FTZ R2, R2, R27 ;  /* 0x0000001b02027221 */ /* 0x000fce0000010000 */
.L_x_44:
[----:B------:R-:W-:Y:S05]  /*2d90*/  BSYNC.RECONVERGENT B5 ;  /* 0x0000000000057941 */ /* 0x000fea0003800200 */
.L_x_34:
[----:B------:R-:W-:Y:S02]  /*2da0*/  HFMA2 R27, -RZ, RZ, 0, 0 ;  /* 0x00000000ff1b7431 */ /* 0x000fe400000001ff */
[----:B------:R-:W-:Y:S01]  /*2db0*/  IMAD.MOV.U32 R26, RZ, RZ, R38 ;  /* 0x000000ffff1a7224 */ /* 0x000fe200078e0026 */
[----:B0-----:R-:W-:-:S03]  /*2dc0*/  MOV R37, R2 ;  /* 0x0000000200257202 */ /* 0x001fc60000000f00 */
[----:B------:R-:W-:Y:S05]  /*2dd0*/  RET.REL.NODEC R26 `(_Z10show_disksPjPfiiiiiiiiii) ;  /* 0xffffffd01a887950 */ /* 0x000fea0003c3ffff */
.L_x_45:
[----:B------:R-:W-:-:S00]  /*2de0*/  BRA `(.L_x_45) ;  /* 0xfffffffc00fc7947 */ /* 0x000fc0000383ffff */
[----:B------:R-:W-:-:S00]  /*2df0*/  NOP ;  /* 0x0000000000007918 */ /* 0x000fc00000000000 */
        /* <DEDUP_REMOVED lines=8> */
.L_x_112:


//--------------------- .text._Z32create_disk_pixel_localM_fusion2PjPfiiii --------------------------
	.section	.text._Z32create_disk_pixel_localM_fusion2PjPfiiii,"ax",@progbits
	.align	128
        .global         _Z32create_disk_pixel_localM_fusion2PjPfiiii
        .type           _Z32create_disk_pixel_localM_fusion2PjPfiiii,@function
        .size           _Z32create_disk_pixel_localM_fusion2PjPfiiii,(.L_x_113 - _Z32create_disk_pixel_localM_fusion2PjPfiiii)
        .other          _Z32create_disk_pixel_localM_fusion2PjPfiiii,@"STO_CUDA_ENTRY STV_DEFAULT"
_Z32create_disk_pixel_localM_fusion2PjPfiiii:
.text._Z32create_disk_pixel_localM_fusion2PjPfiiii:
[----:B------:R-:W0:Y:S01]  /*0000*/  LDC R1, c[0x0][0x37c] ;  /* 0x0000df00ff017b82 */ /* 0x000e220000000800 */
[----:B------:R-:W1:Y:S01]  /*0010*/  S2R R5, SR_TID.Y ;  /* 0x0000000000057919 */ /* 0x000e620000002200 */
[----:B------:R-:W2:Y:S06]  /*0020*/  LDCU UR10, c[0x0][0x360] ;  /* 0x00006c00ff0a77ac */ /* 0x000eac0008000800 */
[----:B------:R-:W2:Y:S01]  /*0030*/  S2UR UR4, SR_CTAID.X ;  /* 0x00000000000479c3 */ /* 0x000ea20000002500 */
[----:B0-----:R-:W-:Y:S01]  /*0040*/  VIADD R1, R1, 0xfffff060 ;  /* 0xfffff06001017836 */ /* 0x001fe20000000000 */
[----:B------:R-:W1:Y:S01]  /*0050*/  S2R R4, SR_TID.Z ;  /* 0x0000000000047919 */ /* 0x000e620000002300 */
[----:B------:R-:W0:Y:S01]  /*0060*/  LDCU UR11, c[0x0][0x364] ;  /* 0x00006c80ff0b77ac */ /* 0x000e220008000800 */
[----:B------:R-:W3:Y:S01]  /*0070*/  S2R R9, SR_TID.X ;  /* 0x0000000000097919 */ /* 0x000ee20000002100 */
[----:B------:R-:W4:Y:S03]  /*0080*/  LDCU UR13, c[0x0][0x398] ;  /* 0x00007300ff0d77ac */ /* 0x000f260008000800 */
[----:B------:R-:W0:Y:S01]  /*0090*/  S2UR UR5, SR_CTAID.Y ;  /* 0x00000000000579c3 */ /* 0x000e220000002600 */
[----:B------:R-:W0:Y:S01]  /*00a0*/  LDCU.64 UR8, c[0x0][0x358] ;  /* 0x00006b00ff0877ac */ /* 0x000e220008000a00 */
[----:B------:R-:W0:Y:S06]  /*00b0*/  LDCU UR14, c[0x0][0x39c] ;  /* 0x00007380ff0e77ac */ /* 0x000e2c0008000800 */
[----:B------:R-:W5:Y:S01]  /*00c0*/  S2UR UR6, SR_CTAID.Z ;  /* 0x00000000000679c3 */ /* 0x000f620000002700 */
[----:B------:R-:W3:Y:S07]  /*00d0*/  LDCU UR16, c[0x0][0x398] ;  /* 0x00007300ff1077ac */ /* 0x000eee0008000800 */
[----:B------:R-:W5:Y:S01]  /*00e0*/  LDC R21, c[0x0][0x368] ;  /* 0x0000da00ff157b82 */ /* 0x000f620000000800 */
[----:B--2---:R-:W-:-:S02]  /*00f0*/  UIMAD UR4, UR4, UR10, URZ ;  /* 0x0000000a040472a4 */ /* 0x004fc4000f8e02ff */
[----:B0-----:R-:W-:Y:S02]  /*0100*/  UIMAD UR5, UR5, UR11, URZ ;  /* 0x0000000b050572a4 */ /* 0x001fe4000f8e02ff */
[----:B-1----:R-:W-:-:S04]  /*0110*/  IMAD R0, R4, UR11, R5 ;  /* 0x0000000b04007c24 */ /* 0x002fc8000f8e0205 */
[----:B------:R-:W-:Y:S02]  /*0120*/  IMAD R0, R0, UR10, RZ ;  /* 0x0000000a00007c24 */ /* 0x000fe4000f8e02ff */
[----:B------:R-:W-:Y:S02]  /*0130*/  VIADD R40, R5, UR5 ;  /* 0x0000000505287c36 */ /* 0x000fe40008000000 */
[C---:B---3--:R-:W-:Y:S01]  /*0140*/  IMAD.IADD R15, R0.reuse, 0x1, R9 ;  /* 0x00000001000f7824 */ /* 0x048fe200078e0209 */
[----:B------:R-:W-:Y:S02]  /*0150*/  LOP3.LUT P0, RZ, R0, R9, RZ, 0xfc, !PT ;  /* 0x0000000900ff7212 */ /* 0x000fe4000780fcff */
[----:B------:R-:W-:Y:S01]  /*0160*/  IADD3 R0, PT, PT, R9, UR4, RZ ;  /* 0x0000000409007c10 */ /* 0x000fe2000fffe0ff */
[----:B-----5:R-:W-:-:S04]  /*0170*/  IMAD R12, R21, UR6, RZ ;  /* 0x00000006150c7c24 */ /* 0x020fc8000f8e02ff */
[----:B------:R-:W-:-:S06]  /*0180*/  IMAD.IADD R45, R12, 0x1, R4 ;  /* 0x000000010c2d7824 */ /* 0x000fcc00078e0204 */
[----:B------:R-:W0:Y:S01]  /*0190*/  @!P0 S2R R3, SR_CgaCtaId ;  /* 0x0000000000038919 */ /* 0x000e220000008800 */
[----:B------:R-:W-:-:S04]  /*01a0*/  @!P0 MOV R2, 0x400 ;  /* 0x0000040000028802 */ /* 0x000fc80000000f00 */
[----:B0-----:R-:W-:-:S05]  /*01b0*/  @!P0 LEA R2, R3, R2, 0x18 ;  /* 0x0000000203028211 */ /* 0x001fca00078ec0ff */
[----:B------:R0:W-:Y:S01]  /*01c0*/  @!P0 STS [R2], RZ ;  /* 0x000000ff02008388 */ /* 0x0001e20000000800 */
[----:B------:R-:W-:Y:S01]  /*01d0*/  BAR.SYNC.DEFER_BLOCKING 0x0 ;  /* 0x0000000000007b1d */ /* 0x000fe20000010000 */
[----:B----4-:R-:W-:-:S13]  /*01e0*/  ISETP.GE.AND P0, PT, R15, UR13, PT ;  /* 0x0000000d0f007c0c */ /* 0x010fda000bf06270 */
[----:B0-----:R-:W-:Y:S05]  /*01f0*/  @P0 BRA `(.L_x_46) ;  /* 0x0000001000640947 */ /* 0x001fea0003800000 */
        /* <DEDUP_REMOVED lines=12> */
[C---:B------:R-:W-:Y:S02]  /*02c0*/  ISETP.GE.U32.AND P0, PT, R9.reuse, UR13, PT ;  /* 0x0000000d09007c0c */ /* 0x040fe4000bf06070 */
[----:B------:R-:W-:Y:S01]  /*02d0*/  VIMNMX.U32 R14, PT, PT, R9, UR13, !PT ;  /* 0x0000000d090e7c48 */ /* 0x000fe2000ffe0000 */
[----:B0-----:R-:W-:Y:S01]  /*02e0*/  DADD R6, R6, -0.5 ;  /* 0xbfe0000006067429 */ /* 0x001fe20000000000 */
[----:B------:R-:W0:Y:S01]  /*02f0*/  I2F.U32.RP R13, R8 ;  /* 0x00000008000d7306 */ /* 0x000e220000209000 */
[----:B------:R-:W-:Y:S01]  /*0300*/  SEL R18, RZ, 0x1, P0 ;  /* 0x00000001ff127807 */ /* 0x000fe20000000000 */
[----:B-1----:R-:W-:-:S06]  /*0310*/  DADD R2, R2, -0.5 ;  /* 0xbfe0000002027429 */ /* 0x002fcc0000000000 */
[----:B------:R-:W1:Y:S08]  /*0320*/  I2F.F64.U32 R4, UR5 ;  /* 0x0000000500047d12 */ /* 0x000e700008201800 */
[----:B0-----:R-:W0:Y:S01]  /*0330*/  MUFU.RCP R13, R13 ;  /* 0x0000000d000d7308 */ /* 0x001e220000001000 */
[----:B-1----:R-:W-:Y:S01]  /*0340*/  DADD R4, R4, -0.5 ;  /* 0xbfe0000004047429 */ /* 0x002fe20000000000 */
[----:B0-----:R-:W-:-:S06]  /*0350*/  IADD3 R10, PT, PT, R13, 0xffffffe, RZ ;  /* 0x0ffffffe0d0a7810 */ /* 0x001fcc0007ffe0ff */
[----:B------:R0:W1:Y:S02]  /*0360*/  F2I.FTZ.U32.TRUNC.NTZ R11, R10 ;  /* 0x0000000a000b7305 */ /* 0x000064000021f000 */
[----:B0-----:R-:W-:Y:S01]  /*0370*/  MOV R10, RZ ;  /* 0x000000ff000a7202 */ /* 0x001fe20000000f00 */
[----:B-1----:R-:W-:-:S05]  /*0380*/  IMAD R13, R17, R11, RZ ;  /* 0x0000000b110d7224 */ /* 0x002fca00078e02ff */
[----:B------:R-:W0:Y:S01]  /*0390*/  I2F.F64.U32 R16, UR7 ;  /* 0x0000000700107d12 */ /* 0x000e220008201800 */
[----:B------:R-:W-:Y:S01]  /*03a0*/  IMAD.HI.U32 R10, R11, R13, R10 ;  /* 0x0000000d0b0a7227 */ /* 0x000fe200078e000a */
[----:B------:R-:W-:Y:S02]  /*03b0*/  IADD3 R11, PT, PT, R14, -R9, -R18 ;  /* 0x800000090e0b7210 */ /* 0x000fe40007ffe812 */
[----:B------:R-:W-:-:S03]  /*03c0*/  IADD3 R14, PT, PT, R21, -0x1, R12 ;  /* 0xffffffff150e7810 */ /* 0x000fc60007ffe00c */
[----:B------:R-:W-:Y:S01]  /*03d0*/  IMAD.HI.U32 R19, R10, R11, RZ ;  /* 0x0000000b0a137227 */ /* 0x000fe200078e00ff */
[----:B------:R-:W-:Y:S03]  /*03e0*/  F2F.F32.F64 R9, R6 ;  /* 0x0000000600097310 */ /* 0x000fe60000301000 */
[----:B------:R-:W-:Y:S01]  /*03f0*/  IMAD.MOV R13, RZ, RZ, -R19 ;  /* 0x000000ffff0d7224 */ /* 0x000fe200078e0a13 */
[----:B0-----:R-:W-:-:S03]  /*0400*/  DADD R16, R16, 0.5 ;  /* 0x3fe0000010107429 */ /* 0x001fc60000000000 */
[----:B------:R-:W-:Y:S01]  /*0410*/  IMAD R13, R8, R13, R11 ;  /* 0x0000000d080d7224 */ /* 0x000fe200078e020b */
[----:B------:R-:W-:Y:S04]  /*0420*/  F2F.F32.F64 R10, R2 ;  /* 0x00000002000a7310 */ /* 0x000fe80000301000 */
[----:B------:R-:W-:-:S04]  /*0430*/  ISETP.GE.U32.AND P0, PT, R13, R8, PT ;  /* 0x000000080d00720c */ /* 0x000fc80003f06070 */
[----:B------:R-:W0:Y:S08]  /*0440*/  I2F.F64 R6, UR6 ;  /* 0x0000000600067d12 */ /* 0x000e300008201c00 */
[----:B------:R-:W1:Y:S01]  /*0450*/  I2F.F64.U32 R2, R14 ;  /* 0x0000000e00027312 */ /* 0x000e620000201800 */
[----:B------:R-:W-:Y:S01]  /*0460*/  @P0 IADD3 R13, PT, PT, -R8, R13, RZ ;  /* 0x0000000d080d0210 */ /* 0x000fe20007ffe1ff */
[----:B------:R-:W-:-:S03]  /*0470*/  @P0 VIADD R19, R19, 0x1 ;  /* 0x0000000113130836 */ /* 0x000fc60000000000 */
[----:B------:R-:W-:Y:S01]  /*0480*/  ISETP.GE.U32.AND P1, PT, R13, R8, PT ;  /* 0x000000080d00720c */ /* 0x000fe20003f26070 */
[----:B0-----:R-:W-:Y:S02]  /*0490*/  DADD R6, R6, 0.5 ;  /* 0x3fe0000006067429 */ /* 0x001fe40000000000 */
[----:B------:R0:W2:Y:S01]  /*04a0*/  F2F.F32.F64 R11, R4 ;  /* 0x00000004000b7310 */ /* 0x0000a20000301000 */
[----:B-1----:R-:W-:-:S07]  /*04b0*/  DADD R2, R2, 0.5 ;  /* 0x3fe0000002027429 */ /* 0x002fce0000000000 */
[----:B------:R1:W3:Y:S02]  /*04c0*/  F2F.F32.F64 R12, R6 ;  /* 0x00000006000c7310 */ /* 0x0002e40000301000 */
[----:B------:R-:W-:Y:S02]  /*04d0*/  @P1 IADD3 R19, PT, PT, R19, 0x1, RZ ;  /* 0x0000000113131810 */ /* 0x000fe40007ffe0ff */
[----:B------:R-:W-:-:S04]  /*04e0*/  @!P2 LOP3.LUT R19, RZ, R8, RZ, 0x33, !PT ;  /* 0x00000008ff13a212 */ /* 0x000fc800078e33ff */
[----:B------:R1:W4:Y:S01]  /*04f0*/  F2F.F32.F64 R13, R16 ;  /* 0x00000010000d7310 */ /* 0x0003220000301000 */
[----:B------:R-:W-:-:S05]  /*0500*/  IMAD.IADD R18, R18, 0x1, R19 ;  /* 0x0000000112127824 */ /* 0x000fca00078e0213 */
[----:B0-----:R-:W-:Y:S02]  /*0510*/  LOP3.LUT R4, R18, 0x3, RZ, 0xc0, !PT ;  /* 0x0000000312047812 */ /* 0x001fe400078ec0ff */
[----:B------:R1:W0:Y:S02]  /*0520*/  F2F.F32.F64 R14, R2 ;  /* 0x00000002000e7310 */ /* 0x0002240000301000 */
[----:B------:R-:W-:-:S13]  /*0530*/  ISETP.NE.AND P0, PT, R4, 0x3, PT ;  /* 0x000000030400780c */ /* 0x000fda0003f05270 */
[----:B01234-:R-:W-:Y:S05]  /*0540*/  @!P0 BRA `(.L_x_48) ;  /* 0x0000000000d88947 */ /* 0x01ffea0003800000 */
[----:B------:R-:W0:Y:S01]  /*0550*/  S2UR UR7, SR_CgaCtaId ;  /* 0x00000000000779c3 */ /* 0x000e220000008800 */
[----:B------:R-:W-:Y:S01]  /*0560*/  UMOV UR6, 0x400 ;  /* 0x0000040000067882 */ /* 0x000fe20000000000 */
[----:B------:R-:W-:Y:S01]  /*0570*/  IADD3 R4, PT, PT, R18, 0x1, RZ ;  /* 0x0000000112047810 */ /* 0x000fe20007ffe0ff */
[----:B------:R-:W-:-:S03]  /*0580*/  IMAD.MOV.U32 R17, RZ, RZ, RZ ;  /* 0x000000ffff117224 */ /* 0x000fc600078e00ff */
[----:B------:R-:W-:Y:S02]  /*0590*/  LOP3.LUT R6, R4, 0x3, RZ, 0xc0, !PT ;  /* 0x0000000304067812 */ /* 0x000fe400078ec0ff */
[----:B------:R-:W1:Y:S01]  /*05a0*/  LDC.64 R2, c[0x0][0x388] ;  /* 0x0000e200ff027b82 */ /* 0x000e620000000a00 */
[----:B0-----:R-:W-:-:S09]  /*05b0*/  ULEA UR6, UR7, UR6, 0x18 ;  /* 0x0000000607067291 */ /* 0x001fd2000f8ec0ff */
[----:B------:R-:W0:Y:S03]  /*05c0*/  LDS R7, [UR6] ;  /* 0x00000006ff077984 */ /* 0x000e260008000800 */
.L_x_51:
[----:B------:R-:W-:-:S04]  /*05d0*/  IMAD R5, R15, 0x7, RZ ;  /* 0x000000070f057824 */ /* 0x000fc800078e02ff */
[----:B-1----:R-:W-:-:S05]  /*05e0*/  IMAD.WIDE.U32 R4, R5, 0x4, R2 ;  /* 0x0000000405047825 */ /* 0x002fca00078e0002 */
[----:B------:R-:W2:Y:S04]  /*05f0*/  LDG.E R19, desc[UR8][R4.64+0x4] ;  /* 0x0000040804137981 */ /* 0x000ea8000c1e1900 */
[----:B------:R-:W2:Y:S04]  /*0600*/  LDG.E R21, desc[UR8][R4.64+0x18] ;  /* 0x0000180804157981 */ /* 0x000ea8000c1e1900 */
[----:B------:R-:W3:Y:S04]  /*0610*/  LDG.E R16, desc[UR8][R4.64] ;  /* 0x0000000804107981 */ /* 0x000ee8000c1e1900 */
[----:B------:R-:W4:Y:S01]  /*0620*/  LDG.E R20, desc[UR8][R4.64+0x8] ;  /* 0x0000080804147981 */ /* 0x000f22000c1e1900 */
[----:B------:R-:W-:Y:S01]  /*0630*/  IADD3 R17, PT, PT, R17, 0x1, RZ ;  /* 0x0000000111117810 */ /* 0x000fe20007ffe0ff */
[----:B------:R-:W-:Y:S05]  /*0640*/  YIELD ;  /* 0x0000000000007946 */ /* 0x000fea0003800000 */
[----:B------:R-:W-:Y:S01]  /*0650*/  BSSY.RECONVERGENT B1, `(.L_x_49) ;  /* 0x0000023000017945 */ /* 0x000fe20003800200 */
[----:B------:R-:W-:Y:S01]  /*0660*/  ISETP.NE.AND P1, PT, R17, R6, PT ;  /* 0x000000061100720c */ /* 0x000fe20003f25270 */
[--C-:B--2---:R-:W-:Y:S01]  /*0670*/  FADD R22, R19, R21.reuse ;  /* 0x0000001513167221 */ /* 0x104fe20000000000 */
[----:B---3--:R-:W-:-:S04]  /*0680*/  FADD R23, R16, R21 ;  /* 0x0000001510177221 */ /* 0x008fc80000000000 */
[----:B------:R-:W-:Y:S01]  /*0690*/  FSETP.GEU.AND P0, PT, R22, R11, PT ;  /* 0x0000000b1600720b */ /* 0x000fe20003f0e000 */
[--C-:B------:R-:W-:Y:S01]  /*06a0*/  FADD R25, R16, -R21.reuse ;  /* 0x8000001510197221 */ /* 0x100fe20000000000 */
[--C-:B------:R-:W-:Y:S01]  /*06b0*/  FADD R16, R19, -R21.reuse ;  /* 0x8000001513107221 */ /* 0x100fe20000000000 */
[C-C-:B----4-:R-:W-:Y:S01]  /*06c0*/  FADD R22, R20.reuse, R21.reuse ;  /* 0x0000001514167221 */ /* 0x150fe20000000000 */
[----:B------:R-:W-:Y:S01]  /*06d0*/  FSETP.LT.OR P0, PT, R23, R10, !P0 ;  /* 0x0000000a1700720b */ /* 0x000fe20004701400 */
[----:B------:R-:W-:-:S03]  /*06e0*/  FADD R21, R20, -R21 ;  /* 0x8000001514157221 */ /* 0x000fc60000000000 */
[----:B------:R-:W-:-:S04]  /*06f0*/  FSETP.GT.OR P0, PT, R25, R12, P0 ;  /* 0x0000000c1900720b */ /* 0x000fc80000704400 */
        /* <DEDUP_REMOVED lines=9> */
[----:B------:R-:W0:Y:S08]  /*0790*/  FLO.U32 R16, UR12 ;  /* 0x0000000c00107d00 */ /* 0x000e3000080e0000 */
[----:B------:R-:W2:Y:S01]  /*07a0*/  POPC R5, UR12 ;  /* 0x0000000c00057d09 */ /* 0x000ea20008000000 */
[----:B-1----:R-:W-:-:S02]  /*07b0*/  ULEA UR15, UR7, UR6, 0x18 ;  /* 0x00000006070f7291 */ /* 0x002fc4000f8ec0ff */
[----:B------:R-:W-:-:S04]  /*07c0*/  UIADD3 UR6, UPT, UPT, UR6, 0x10, URZ ;  /* 0x0000001006067890 */ /* 0x000fc8000fffe0ff */
[----:B------:R-:W-:Y:S01]  /*07d0*/  ULEA UR6, UR7, UR6, 0x18 ;  /* 0x0000000607067291 */ /* 0x000fe2000f8ec0ff */
[----:B0-----:R-:W-:Y:S02]  /*07e0*/  ISETP.EQ.U32.AND P0, PT, R16, R7, PT ;  /* 0x000000071000720c */ /* 0x001fe40003f02070 */
[----:B------:R-:W0:Y:S11]  /*07f0*/  S2R R7, SR_LTMASK ;  /* 0x0000000000077919 */ /* 0x000e360000003900 */
[----:B--2---:R-:W1:Y:S01]  /*0800*/  @P0 ATOMS.ADD R5, [UR15], R5 ;  /* 0x00000005ff05098c */ /* 0x004e62000800000f */
[----:B0-----:R-:W-:-:S03]  /*0810*/  LOP3.LUT R19, R7, UR12, RZ, 0xc0, !PT ;  /* 0x0000000c07137c12 */ /* 0x001fc6000f8ec0ff */
[----:B-1----:R-:W0:Y:S03]  /*0820*/  SHFL.IDX PT, R4, R5, R16, 0x1f ;  /* 0x00001f1005047589 */ /* 0x002e2600000e0000 */
[----:B------:R-:W0:Y:S02]  /*0830*/  POPC R19, R19 ;  /* 0x0000001300137309 */ /* 0x000e240000000000 */
[----:B0-----:R-:W-:-:S05]  /*0840*/  IMAD.IADD R4, R4, 0x1, R19 ;  /* 0x0000000104047824 */ /* 0x001fca00078e0213 */
[----:B------:R-:W-:-:S05]  /*0850*/  LEA R4, R4, UR6, 0x2 ;  /* 0x0000000604047c11 */ /* 0x000fca000f8e10ff */
[----:B------:R0:W-:Y:S04]  /*0860*/  STS [R4], R15 ;  /* 0x0000000f04007388 */ /* 0x0001e80000000800 */
[----:B------:R-:W1:Y:S02]  /*0870*/  LDS R7, [UR15] ;  /* 0x0000000fff077984 */ /* 0x000e640008000800 */
.L_x_50:
[----:B------:R-:W-:Y:S05]  /*0880*/  BSYNC.RECONVERGENT B1 ;  /* 0x0000000000017941 */ /* 0x000fea0003800200 */
.L_x_49:
[----:B0-----:R-:W-:Y:S01]  /*0890*/  IADD3 R15, PT, PT, R8, R15, RZ ;  /* 0x0000000f080f7210 */ /* 0x001fe20007ffe0ff */
[----:B------:R-:W-:Y:S06]  /*08a0*/  @P1 BRA `(.L_x_51) ;  /* 0xfffffffc00481947 */ /* 0x000fec000383ffff */
.L_x_48:
[----:B------:R-:W-:Y:S05]  /*08b0*/  BSYNC B0 ;  /* 0x0000000000007941 */ /* 0x000fea0003800000 */
.L_x_47:
[----:B------:R-:W-:-:S13]  /*08c0*/  ISETP.GE.U32.AND P0, PT, R18, 0x3, PT ;  /* 0x000000031200780c */ /* 0x000fda0003f06070 */
[----:B------:R-:W-:Y:S05]  /*08d0*/  @!P0 BRA `(.L_x_46) ;  /* 0x0000000800ac8947 */ /* 0x000fea0003800000 */
[----:B------:R-:W0:Y:S01]  /*08e0*/  S2R R19, SR_CgaCtaId ;  /* 0x0000000000137919 */ /* 0x000e220000008800 */
[----:B------:R-:W-:Y:S01]  /*08f0*/  MOV R4, 0x400 ;  /* 0x0000040000047802 */ /* 0x000fe20000000f00 */
[----:B------:R-:W2:Y:S08]  /*0900*/  LDC R18, c[0x0][0x39c] ;  /* 0x0000e700ff127b82 */ /* 0x000eb00000000800 */
[----:B------:R-:W3:Y:S01]  /*0910*/  LDC.64 R2, c[0x0][0x388] ;  /* 0x0000e200ff027b82 */ /* 0x000ee20000000a00 */
[----:B0-----:R-:W-:Y:S01]  /*0920*/  LEA R23, R19, R4, 0x18 ;  /* 0x0000000413177211 */ /* 0x001fe200078ec0ff */
[----:B------:R-:W-:-:S05]  /*0930*/  VIADD R4, R4, 0x10 ;  /* 0x0000001004047836 */ /* 0x000fca0000000000 */
[----:B------:R-:W0:Y:S01]  /*0940*/  LDS R23, [R23] ;  /* 0x0000000017177984 */ /* 0x000e220000000800 */
[----:B------:R-:W-:-:S07]  /*0950*/  LEA R19, R19, R4, 0x18 ;  /* 0x0000000413137211 */ /* 0x000fce00078ec0ff */
.L_x_60:
[----:B------:R-:W-:Y:S01]  /*0960*/  IMAD R31, R15, 0x7, RZ ;  /* 0x000000070f1f7824 */ /* 0x000fe200078e02ff */
[----:B-1----:R-:W-:-:S03]  /*0970*/  IADD3 R21, PT, PT, R8, R15, RZ ;  /* 0x0000000f08157210 */ /* 0x002fc60007ffe0ff */
[----:B---3--:R-:W-:-:S04]  /*0980*/  IMAD.WIDE.U32 R30, R31, 0x4, R2 ;  /* 0x000000041f1e7825 */ /* 0x008fc800078e0002 */
[----:B------:R-:W-:Y:S01]  /*0990*/  IMAD R17, R21, 0x7, RZ ;  /* 0x0000000715117824 */ /* 0x000fe200078e02ff */
[----:B------:R-:W3:Y:S04]  /*09a0*/  LDG.E R28, desc[UR8][R30.64+0x4] ;  /* 0x000004081e1c7981 */ /* 0x000ee8000c1e1900 */
[----:B------:R-:W3:Y:S01]  /*09b0*/  LDG.E R43, desc[UR8][R30.64+0x18] ;  /* 0x000018081e2b7981 */ /* 0x000ee2000c1e1900 */
[----:B------:R-:W-:-:S03]  /*09c0*/  IMAD.WIDE.U32 R16, R17, 0x4, R2 ;  /* 0x0000000411107825 */ /* 0x000fc600078e0002 */
[----:B----4-:R-:W4:Y:S01]  /*09d0*/  LDG.E R26, desc[UR8][R30.64] ;  /* 0x000000081e1a7981 */ /* 0x010f22000c1e1900 */
[----:B--2---:R-:W-:-:S03]  /*09e0*/  IMAD.IADD R25, R8, 0x1, R21 ;  /* 0x0000000108197824 */ /* 0x004fc600078e0215 */
[----:B------:R-:W5:Y:S01]  /*09f0*/  LDG.E R39, desc[UR8][R16.64+0x4] ;  /* 0x0000040810277981 */ /* 0x000f62000c1e1900 */
[----:B-1----:R-:W-:-:S03]  /*0a00*/  IMAD R7, R25, 0x7, RZ ;  /* 0x0000000719077824 */ /* 0x002fc600078e02ff */
[----:B------:R-:W5:Y:S01]  /*0a10*/  LDG.E R20, desc[UR8][R16.64+0x18] ;  /* 0x0000180810147981 */ /* 0x000f62000c1e1900 */
[----:B------:R-:W-:-:S03]  /*0a20*/  IADD3 R27, PT, PT, R8, R25, RZ ;  /* 0x00000019081b7210 */ /* 0x000fc60007ffe0ff */
[----:B------:R-:W2:Y:S01]  /*0a30*/  LDG.E R51, desc[UR8][R16.64] ;  /* 0x0000000810337981 */ /* 0x000ea2000c1e1900 */
[----:B------:R-:W-:-:S03]  /*0a40*/  IMAD.WIDE.U32 R6, R7, 0x4, R2 ;  /* 0x0000000407067825 */ /* 0x000fc600078e0002 */
[----:B------:R3:W2:Y:S01]  /*0a50*/  LDG.E R32, desc[UR8][R30.64+0x8] ;  /* 0x000008081e207981 */ /* 0x0006a2000c1e1900 */
[----:B------:R-:W-:-:S03]  /*0a60*/  IMAD R5, R27, 0x7, RZ ;  /* 0x000000071b057824 */ /* 0x000fc600078e02ff */
[----:B------:R-:W2:Y:S01]  /*0a70*/  LDG.E R29, desc[UR8][R6.64+0x4] ;  /* 0x00000408061d7981 */ /* 0x000ea2000c1e1900 */
[----:B------:R-:W-:-:S03]  /*0a80*/  IMAD.WIDE.U32 R4, R5, 0x4, R2 ;  /* 0x0000000405047825 */ /* 0x000fc600078e0002 */
[----:B------:R-:W2:Y:S04]  /*0a90*/  LDG.E R24, desc[UR8][R6.64+0x18] ;  /* 0x0000180806187981 */ /* 0x000ea8000c1e1900 */
[----:B------:R-:W2:Y:S04]  /*0aa0*/  LDG.E R41, desc[UR8][R6.64] ;  /* 0x0000000806297981 */ /* 0x000ea8000c1e1900 */
[----:B------:R-:W2:Y:S04]  /*0ab0*/  LDG.E R31, desc[UR8][R4.64+0x4] ;  /* 0x00000408041f7981 */ /* 0x000ea8000c1e1900 */
[----:B------:R-:W2:Y:S04]  /*0ac0*/  LDG.E R22, desc[UR8][R4.64+0x18] ;  /* 0x0000180804167981 */ /* 0x000ea8000c1e1900 */
[----:B------:R-:W2:Y:S04]  /*0ad0*/  LDG.E R33, desc[UR8][R4.64] ;  /* 0x0000000804217981 */ /* 0x000ea8000c1e1900 */
[----:B------:R-:W2:Y:S04]  /*0ae0*/  LDG.E R53, desc[UR8][R16.64+0x8] ;  /* 0x0000080810357981 */ /* 0x000ea8000c1e1900 */
[----:B------:R-:W2:Y:S04]  /*0af0*/  LDG.E R37, desc[UR8][R6.64+0x8] ;  /* 0x0000080806257981 */ /* 0x000ea8000c1e1900 */
[----:B------:R2:W2:Y:S01]  /*0b00*/  LDG.E R35, desc[UR8][R4.64+0x8] ;  /* 0x0000080804237981 */ /* 0x0004a2000c1e1900 */
[----:B------:R-:W-:Y:S05]  /*0b10*/  YIELD ;  /* 0x0000000000007946 */ /* 0x000fea0003800000 */
[----:B------:R-:W-:Y:S01]  /*0b20*/  BSSY.RECONVERGENT B0, `(.L_x_52) ;  /* 0x0000040000007945 */ /* 0x000fe20003800200 */
[--C-:B---3--:R-:W-:Y:S01]  /*0b30*/  FADD R30, R28, R43.reuse ;  /* 0x0000002b1c1e7221 */ /* 0x108fe20000000000 */
[----:B----4-:R-:W-:-:S04]  /*0b40*/  FADD R47, R26, R43 ;  /* 0x0000002b1a2f7221 */ /* 0x010fc80000000000 */
[----:B------:R-:W-:Y:S01]  /*0b50*/  FSETP.GEU.AND P0, PT, R30, R11, PT ;  /* 0x0000000b1e00720b */ /* 0x000fe20003f0e000 */
[----:B------:R-:W-:-:S03]  /*0b60*/  FADD R49, R26, -R43 ;  /* 0x8000002b1a317221 */ /* 0x000fc60000000000 */
[----:B------:R-:W-:Y:S01]  /*0b70*/  FSETP.LT.OR P0, PT, R47, R10, !P0 ;  /* 0x0000000a2f00720b */ /* 0x000fe20004701400 */
[--C-:B------:R-:W-:Y:S01]  /*0b80*/  FADD R28, R28, -R43.reuse ;  /* 0x8000002b1c1c7221 */ /* 0x100fe20000000000 */
[--C-:B-----5:R-:W-:Y:S02]  /*0b90*/  FADD R26, R39, R20.reuse ;  /* 0x00000014271a7221 */ /* 0x120fe40000000000 */
[----:B------:R-:W-:Y:S01]  /*0ba0*/  FSETP.GT.OR P0, PT, R49, R12, P0 ;  /* 0x0000000c3100720b */ /* 0x000fe20000704400 */
[C-C-:B--2---:R-:W-:Y:S02]  /*0bb0*/  FADD R5, R51.reuse, R20.reuse ;  /* 0x0000001433057221 */ /* 0x144fe40000000000 */
[----:B------:R-:W-:Y:S01]  /*0bc0*/  FSETP.GEU.AND P1, PT, R26, R11, PT ;  /* 0x0000000b1a00720b */ /* 0x000fe20003f2e000 */
[--C-:B------:R-:W-:Y:S01]  /*0bd0*/  FADD R51, R51, -R20.reuse ;  /* 0x8000001433337221 */ /* 0x100fe20000000000 */
[----:B------:R-:W-:Y:S01]  /*0be0*/  FSETP.GT.OR P0, PT, R28, R13, P0 ;  /* 0x0000000d1c00720b */ /* 0x000fe20000704400 */
[C-C-:B------:R-:W-:Y:S01]  /*0bf0*/  FADD R16, R32.reuse, R43.reuse ;  /* 0x0000002b20107221 */ /* 0x140fe20000000000 */
[----:B------:R-:W-:Y:S01]  /*0c00*/  FSETP.LT.OR P1, PT, R5, R10, !P1 ;  /* 0x0000000a0500720b */ /* 0x000fe20004f21400 */
[----:B------:R-:W-:Y:S01]  /*0c10*/  FADD R43, R32, -R43 ;  /* 0x8000002b202b7221 */ /* 0x000fe20000000000 */
[----:B------:R-:W-:-:S02]  /*0c20*/  FADD R4, R39, -R20 ;  /* 0x8000001427047221 */ /* 0x000fc40000000000 */
[----:B------:R-:W-:Y:S02]  /*0c30*/  FSETP.LT.OR P0, PT, R16, R9, P0 ;  /* 0x000000091000720b */ /* 0x000fe40000701400 */
[----:B------:R-:W-:Y:S01]  /*0c40*/  FSETP.GT.OR P1, PT, R51, R12, P1 ;  /* 0x0000000c3300720b */ /* 0x000fe20000f24400 */
[--C-:B------:R-:W-:Y:S01]  /*0c50*/  FADD R16, R29, R24.reuse ;  /* 0x000000181d107221 */ /* 0x100fe20000000000 */
[----:B------:R-:W-:Y:S02]  /*0c60*/  FSETP.GT.OR P0, PT, R43, R14, P0 ;  /* 0x0000000e2b00720b */ /* 0x000fe40000704400 */
[----:B------:R-:W-:Y:S01]  /*0c70*/  FSETP.GT.OR P1, PT, R4, R13, P1 ;  /* 0x0000000d0400720b */ /* 0x000fe20000f24400 */
[C-C-:B------:R-:W-:Y:S01]  /*0c80*/  FADD R5, R41.reuse, R24.reuse ;  /* 0x0000001829057221 */ /* 0x140fe20000000000 */
[----:B------:R-:W-:Y:S01]  /*0c90*/  FSETP.GEU.AND P2, PT, R16, R11, PT ;  /* 0x0000000b1000720b */ /* 0x000fe20003f4e000 */
[----:B------:R-:W-:Y:S01]  /*0ca0*/  FADD R41, R41, -R24 ;  /* 0x8000001829297221 */ /* 0x000fe20000000000 */
[----:B0-----:R-:W-:-:S02]  /*0cb0*/  ISETP.GE.OR P0, PT, R23, R18, P0 ;  /* 0x000000121700720c */ /* 0x001fc40000706670 */
[----:B------:R-:W-:Y:S01]  /*0cc0*/  FSETP.LT.OR P2, PT, R5, R10, !P2 ;  /* 0x0000000a0500720b */ /* 0x000fe20005741400 */
[----:B------:R-:W-:-:S03]  /*0cd0*/  FADD R4, R31, R22 ;  /* 0x000000161f047221 */ /* 0x000fc60000000000 */
[----:B------:R-:W-:Y:S01]  /*0ce0*/  FSETP.GT.OR P2, PT, R41, R12, P2 ;  /* 0x0000000c2900720b */ /* 0x000fe20001744400 */
[----:B------:R-:W-:Y:S01]  /*0cf0*/  FADD R5, R33, R22 ;  /* 0x0000001621057221 */ /* 0x000fe20000000000 */
[----:B------:R-:W-:Y:S01]  /*0d00*/  FSETP.GEU.AND P3, PT, R4, R11, PT ;  /* 0x0000000b0400720b */ /* 0x000fe20003f6e000 */
[----:B------:R-:W-:Y:S01]  /*0d10*/  FADD R4, R29, -R24 ;  /* 0x800000181d047221 */ /* 0x000fe20000000000 */
[----:B------:R-:W-:Y:S01]  /*0d20*/  FADD R6, R53, R20 ;  /* 0x0000001435067221 */ /* 0x000fe20000000000 */
[----:B------:R-:W-:Y:S01]  /*0d30*/  FADD R33, R33, -R22 ;  /* 0x8000001621217221 */ /* 0x000fe20000000000 */
[----:B------:R-:W-:Y:S01]  /*0d40*/  FSETP.LT.OR P3, PT, R5, R10, !P3 ;  /* 0x0000000a0500720b */ /* 0x000fe20005f61400 */
[----:B------:R-:W-:Y:S01]  /*0d50*/  FADD R53, R53, -R20 ;  /* 0x8000001435357221 */ /* 0x000fe20000000000 */
[----:B------:R-:W-:Y:S02]  /*0d60*/  FSETP.GT.OR P2, PT, R4, R13, P2 ;  /* 0x0000000d0400720b */ /* 0x000fe40001744400 */
[----:B------:R-:W-:Y:S01]  /*0d70*/  FSETP.LT.OR P1, PT, R6, R9, P1 ;  /* 0x000000090600720b */ /* 0x000fe20000f21400 */
[----:B------:R-:W-:Y:S01]  /*0d80*/  FADD R6, R37, R24 ;  /* 0x0000001825067221 */ /* 0x000fe20000000000 */
[----:B------:R-:W-:Y:S01]  /*0d90*/  FADD R4, R31, -R22 ;  /* 0x800000161f047221 */ /* 0x000fe20000000000 */
[----:B------:R-:W-:Y:S01]  /*0da0*/  FSETP.GT.OR P3, PT, R33, R12, P3 ;  /* 0x0000000c2100720b */ /* 0x000fe20001f64400 */
[----:B------:R-:W-:Y:S01]  /*0db0*/  FADD R37, R37, -R24 ;  /* 0x8000001825257221 */ /* 0x000fe20000000000 */
[----:B------:R-:W-:-:S02]  /*0dc0*/  FSETP.GT.OR P1, PT, R53, R14, P1 ;  /* 0x0000000e3500720b */ /* 0x000fc40000f24400 */
[----:B------:R-:W-:Y:S01]  /*0dd0*/  FSETP.LT.OR P2, PT, R6, R9, P2 ;  /* 0x000000090600720b */ /* 0x000fe20001741400 */
[----:B------:R-:W-:Y:S01]  /*0de0*/  FADD R6, R35, R22 ;  /* 0x0000001623067221 */ /* 0x000fe20000000000 */
        /* <DEDUP_REMOVED lines=18> */
[----:B------:R-:W1:Y:S02]  /*0f10*/  LDS R23, [UR6] ;  /* 0x00000006ff177984 */ /* 0x000e640008000800 */
.L_x_53:
[----:B------:R-:W-:Y:S05]  /*0f20*/  BSYNC.RECONVERGENT B0 ;  /* 0x0000000000007941 */ /* 0x000fea0003800200 */
.L_x_52:
[----:B-1----:R-:W-:Y:S01]  /*0f30*/  ISETP.GE.OR P1, PT, R23, R18, P1 ;  /* 0x000000121700720c */ /* 0x002fe20000f26670 */
[----:B------:R-:W-:Y:S01]  /*0f40*/  BSSY.RECONVERGENT B0, `(.L_x_54) ;  /* 0x0000016000007945 */ /* 0x000fe20003800200 */
[----:B------:R-:W-:Y:S01]  /*0f50*/  FSETP.GT.OR P2, PT, R37, R14, P2 ;  /* 0x0000000e2500720b */ /* 0x000fe20001744400 */
[----:B------:R-:W-:Y:S01]  /*0f60*/  FADD R35, R35, -R22 ;  /* 0x8000001623237221 */ /* 0x000fe20000000000 */
[----:B------:R-:W-:-:S09]  /*0f70*/  FSETP.LT.OR P3, PT, R6, R9, P3 ;  /* 0x000000090600720b */ /* 0x000fd20001f61400 */
[----:B------:R-:W-:Y:S05]  /*0f80*/  @P1 BRA `(.L_x_55) ;  /* 0x0000000000441947 */ /* 0x000fea0003800000 */
[----:B------:R-:W1:Y:S01]  /*0f90*/  S2R R7, SR_LANEID ;  /* 0x0000000000077919 */ /* 0x000e620000000000 */
[----:B------:R-:W2:Y:S01]  /*0fa0*/  S2UR UR7, SR_CgaCtaId ;  /* 0x00000000000779c3 */ /* 0x000ea20000008800 */
[----:B------:R-:W-:Y:S01]  /*0fb0*/  VOTEU.ANY UR12, UPT, PT ;  /* 0x00000000000c7886 */ /* 0x000fe200038e0100 */
[----:B------:R-:W-:Y:S01]  /*0fc0*/  UMOV UR6, 0x400 ;  /* 0x0000040000067882 */ /* 0x000fe20000000000 */
[----:B------:R-:W1:Y:S08]  /*0fd0*/  FLO.U32 R6, UR12 ;  /* 0x0000000c00067d00 */ /* 0x000e7000080e0000 */
[----:B------:R-:W3:Y:S01]  /*0fe0*/  POPC R5, UR12 ;  /* 0x0000000c00057d09 */ /* 0x000ee20008000000 */
[----:B--2---:R-:W-:Y:S01]  /*0ff0*/  ULEA UR6, UR7, UR6, 0x18 ;  /* 0x0000000607067291 */ /* 0x004fe2000f8ec0ff */
[----:B-1----:R-:W-:-:S02]  /*1000*/  ISETP.EQ.U32.AND P0, PT, R6, R7, PT ;  /* 0x000000070600720c */ /* 0x002fc40003f02070 */
[----:B------:R-:W1:Y:S11]  /*1010*/  S2R R7, SR_LTMASK ;  /* 0x0000000000077919 */ /* 0x000e760000003900 */
[----:B---3--:R-:W0:Y:S01]  /*1020*/  @P0 ATOMS.ADD R5, [UR6], R5 ;  /* 0x00000005ff05098c */ /* 0x008e220008000006 */
[----:B-1----:R-:W-:-:S03]  /*1030*/  LOP3.LUT R7, R7, UR12, RZ, 0xc0, !PT ;  /* 0x0000000c07077c12 */ /* 0x002fc6000f8ec0ff */
[----:B0-----:R-:W0:Y:S03]  /*1040*/  SHFL.IDX PT, R4, R5, R6, 0x1f ;  /* 0x00001f0605047589 */ /* 0x001e2600000e0000 */
[----:B------:R-:W0:Y:S02]  /*1050*/  POPC R7, R7 ;  /* 0x0000000700077309 */ /* 0x000e240000000000 */
[----:B0-----:R-:W-:-:S05]  /*1060*/  IMAD.IADD R4, R4, 0x1, R7 ;  /* 0x0000000104047824 */ /* 0x001fca00078e0207 */
[----:B------:R-:W-:-:S05]  /*1070*/  LEA R4, R4, R19, 0x2 ;  /* 0x0000001304047211 */ /* 0x000fca00078e10ff */
[----:B------:R1:W-:Y:S04]  /*1080*/  STS [R4], R21 ;  /* 0x0000001504007388 */ /* 0x0003e80000000800 */
[----:B------:R-:W2:Y:S02]  /*1090*/  LDS R23, [UR6] ;  /* 0x00000006ff177984 */ /* 0x000ea40008000800 */
.L_x_55:
[----:B------:R-:W-:Y:S05]  /*10a0*/  BSYNC.RECONVERGENT B0 ;  /* 0x0000000000007941 */ /* 0x000fea0003800200 */
.L_x_54:
[----:B--2---:R-:W-:Y:S01]  /*10b0*/  ISETP.GE.OR P2, PT, R23, R18, P2 ;  /* 0x000000121700720c */ /* 0x004fe20001746670 */
[----:B------:R-:W-:Y:S01]  /*10c0*/  BSSY.RECONVERGENT B0, `(.L_x_56) ;  /* 0x0000014000007945 */ /* 0x000fe20003800200 */
[----:B------:R-:W-:-:S11]  /*10d0*/  FSETP.GT.OR P3, PT, R35, R14, P3 ;  /* 0x0000000e2300720b */ /* 0x000fd60001f64400 */
[----:B------:R-:W-:Y:S05]  /*10e0*/  @P2 BRA `(.L_x_57) ;  /* 0x0000000000442947 */ /* 0x000fea0003800000 */
[----:B------:R-:W2:Y:S01]  /*10f0*/  S2R R7, SR_LANEID ;  /* 0x0000000000077919 */ /* 0x000ea20000000000 */
[----:B------:R-:W3:Y:S01]  /*1100*/  S2UR UR7, SR_CgaCtaId ;  /* 0x00000000000779c3 */ /* 0x000ee20000008800 */
[----:B------:R-:W-:Y:S01]  /*1110*/  VOTEU.ANY UR12, UPT, PT ;  /* 0x00000000000c7886 */ /* 0x000fe200038e0100 */
[----:B------:R-:W-:Y:S01]  /*1120*/  UMOV UR6, 0x400 ;  /* 0x0000040000067882 */ /* 0x000fe20000000000 */
[----:B------:R-:W2:Y:S08]  /*1130*/  FLO.U32 R6, UR12 ;  /* 0x0000000c00067d00 */ /* 0x000eb000080e0000 */
[----:B------:R-:W4:Y:S01]  /*1140*/  POPC R5, UR12 ;  /* 0x0000000c00057d09 */ /* 0x000f220008000000 */
[----:B---3--:R-:W-:Y:S01]  /*1150*/  ULEA UR6, UR7, UR6, 0x18 ;  /* 0x0000000607067291 */ /* 0x008fe2000f8ec0ff */
[----:B--2---:R-:W-:-:S02]  /*1160*/  ISETP.EQ.U32.AND P0, PT, R6, R7, PT ;  /* 0x000000070600720c */ /* 0x004fc40003f02070 */
[----:B------:R-:W2:Y:S11]  /*1170*/  S2R R7, SR_LTMASK ;  /* 0x0000000000077919 */ /* 0x000eb60000003900 */
[----:B----4-:R-:W0:Y:S01]  /*1180*/  @P0 ATOMS.ADD R5, [UR6], R5 ;  /* 0x00000005ff05098c */ /* 0x010e220008000006 */
[----:B--2---:R-:W-:-:S03]  /*1190*/  LOP3.LUT R7, R7, UR12, RZ, 0xc0, !PT ;  /* 0x0000000c07077c12 */ /* 0x004fc6000f8ec0ff */
[----:B01----:R-:W0:Y:S03]  /*11a0*/  SHFL.IDX PT, R4, R5, R6, 0x1f ;  /* 0x00001f0605047589 */ /* 0x003e2600000e0000 */
[----:B------:R-:W0:Y:S02]  /*11b0*/  POPC R7, R7 ;  /* 0x0000000700077309 */ /* 0x000e240000000000 */
[----:B0-----:R-:W-:-:S05]  /*11c0*/  IMAD.IADD R4, R4, 0x1, R7 ;  /* 0x0000000104047824 */ /* 0x001fca00078e0207 */
[----:B------:R-:W-:-:S05]  /*11d0*/  LEA R4, R4, R19, 0x2 ;  /* 0x0000001304047211 */ /* 0x000fca00078e10ff */
[----:B------:R2:W-:Y:S04]  /*11e0*/  STS [R4], R25 ;  /* 0x0000001904007388 */ /* 0x0005e80000000800 */
[----:B------:R-:W3:Y:S02]  /*11f0*/  LDS R23, [UR6] ;  /* 0x00000006ff177984 */ /* 0x000ee40008000800 */
.L_x_57:
[----:B------:R-:W-:Y:S05]  /*1200*/  BSYNC.RECONVERGENT B0 ;  /* 0x0000000000007941 */ /* 0x000fea0003800200 */
.L_x_56:
[----:B---3--:R-:W-:Y:S01]  /*1210*/  ISETP.GE.OR P3, PT, R23, R18, P3 ;  /* 0x000000121700720c */ /* 0x008fe20001f66670 */
[----:B------:R-:W-:-:S12]  /*1220*/  BSSY.RECONVERGENT B0, `(.L_x_58) ;  /* 0x0000013000007945 */ /* 0x000fd80003800200 */
[----:B------:R-:W-:Y:S05]  /*1230*/  @P3 BRA `(.L_x_59) ;  /* 0x0000000000443947 */ /* 0x000fea0003800000 */
[----:B------:R-:W3:Y:S01]  /*1240*/  S2R R7, SR_LANEID ;  /* 0x0000000000077919 */ /* 0x000ee20000000000 */
[----:B------:R-:W4:Y:S01]  /*1250*/  S2UR UR7, SR_CgaCtaId ;  /* 0x00000000000779c3 */ /* 0x000f220000008800 */
[----:B------:R-:W-:Y:S01]  /*1260*/  VOTEU.ANY UR12, UPT, PT ;  /* 0x00000000000c7886 */ /* 0x000fe200038e0100 */
[----:B------:R-:W-:Y:S01]  /*1270*/  UMOV UR6, 0x400 ;  /* 0x0000040000067882 */ /* 0x000fe20000000000 */
[----:B------:R-:W3:Y:S08]  /*1280*/  FLO.U32 R6, UR12 ;  /* 0x0000000c00067d00 */ /* 0x000ef000080e0000 */
[----:B------:R-:W5:Y:S01]  /*1290*/  POPC R5, UR12 ;  /* 0x0000000c00057d09 */ /* 0x000f620008000000 */
[----:B----4-:R-:W-:Y:S01]  /*12a0*/  ULEA UR6, UR7, UR6, 0x18 ;  /* 0x0000000607067291 */ /* 0x010fe2000f8ec0ff */
[----:B---3--:R-:W-:-:S02]  /*12b0*/  ISETP.EQ.U32.AND P0, PT, R6, R7, PT ;  /* 0x000000070600720c */ /* 0x008fc40003f02070 */
[----:B------:R-:W3:Y:S11]  /*12c0*/  S2R R7, SR_LTMASK ;  /* 0x0000000000077919 */ /* 0x000ef60000003900 */
[----:B-----5:R-:W0:Y:S01]  /*12d0*/  @P0 ATOMS.ADD R5, [UR6], R5 ;  /* 0x00000005ff05098c */ /* 0x020e220008000006 */
[----:B---3--:R-:W-:-:S03]  /*12e0*/  LOP3.LUT R7, R7, UR12, RZ, 0xc0, !PT ;  /* 0x0000000c07077c12 */ /* 0x008fc6000f8ec0ff */
[----:B012---:R-:W0:Y:S03]  /*12f0*/  SHFL.IDX PT, R4, R5, R6, 0x1f ;  /* 0x00001f0605047589 */ /* 0x007e2600000e0000 */
[----:B------:R-:W0:Y:S02]  /*1300*/  POPC R7, R7 ;  /* 0x0000000700077309 */ /* 0x000e240000000000 */
[----:B0-----:R-:W-:-:S05]  /*1310*/  IMAD.IADD R4, R4, 0x1, R7 ;  /* 0x0000000104047824 */ /* 0x001fca00078e0207 */
[----:B------:R-:W-:-:S05]  /*1320*/  LEA R4, R4, R19, 0x2 ;  /* 0x0000001304047211 */ /* 0x000fca00078e10ff */
[----:B------:R3:W-:Y:S04]  /*1330*/  STS [R4], R27 ;  /* 0x0000001b04007388 */ /* 0x0007e80000000800 */
[----:B------:R-:W4:Y:S02]  /*1340*/  LDS R23, [UR6] ;  /* 0x00000006ff177984 */ /* 0x000f240008000800 */
.L_x_59:
[----:B------:R-:W-:Y:S05]  /*1350*/  BSYNC.RECONVERGENT B0 ;  /* 0x0000000000007941 */ /* 0x000fea0003800200 */
.L_x_58:
[----:B0-----:R-:W-:-:S05]  /*1360*/  IMAD.IADD R15, R8, 0x1, R27 ;  /* 0x00000001080f7824 */ /* 0x001fca00078e021b */
[----:B------:R-:W-:-:S13]  /*1370*/  ISETP.GE.AND P0, PT, R15, UR16, PT ;  /* 0x000000100f007c0c */ /* 0x000fda000bf06270 */
[----:B------:R-:W-:Y:S05]  /*1380*/  @!P0 BRA `(.L_x_60) ;  /* 0xfffffff400748947 */ /* 0x000fea000383ffff */
.L_x_46:
[----:B------:R-:W-:Y:S05]  /*1390*/  WARPSYNC.ALL ;  /* 0x0000000000007948 */ /* 0x000fea0003800000 */
[----:B------:R-:W0:Y:S08]  /*13a0*/  S2UR UR5, SR_CgaCtaId ;  /* 0x00000000000579c3 */ /* 0x000e300000008800 */
[----:B------:R-:W-:Y:S01]  /*13b0*/  BAR.SYNC.DEFER_BLOCKING 0x0 ;  /* 0x0000000000007b1d */ /* 0x000fe20000010000 */
[----:B------:R-:W-:-:S05]  /*13c0*/  MOV R38, RZ ;  /* 0x000000ff00267202 */ /* 0x000fca0000000f00 */
[----:B------:R-:W-:Y:S02]  /*13d0*/  UMOV UR4, 0x400 ;  /* 0x0000040000047882 */ /* 0x000fe40000000000 */
[----:B0-----:R-:W-:-:S09]  /*13e0*/  ULEA UR4, UR5, UR4, 0x18 ;  /* 0x0000000405047291 */ /* 0x001fd2000f8ec0ff */
[----:B------:R-:W0:Y:S02]  /*13f0*/  LDS R29, [UR4] ;  /* 0x00000004ff1d7984 */ /* 0x000e240008000800 */
[----:B0-----:R-:W-:-:S13]  /*1400*/  ISETP.GE.AND P0, PT, R29, 0x1, PT ;  /* 0x000000011d00780c */ /* 0x001fda0003f06270 */
[----:B------:R-:W-:Y:S05]  /*1410*/  @!P0 BRA `(.L_x_61) ;  /* 0x0000001000b08947 */ /* 0x000fea0003800000 */
[C---:B------:R-:W-:Y:S01]  /*1420*/  VIADD R12, R0.reuse, 0xffffffff ;  /* 0xffffffff000c7836 */ /* 0x040fe20000000000 */
[----:B------:R-:W-:Y:S01]  /*1430*/  IADD3 R13, PT, PT, R0, 0x1, RZ ;  /* 0x00000001000d7810 */ /* 0x000fe20007ffe0ff */
[----:B------:R-:W0:Y:S01]  /*1440*/  I2F.F64 R2, R0 ;  /* 0x0000000000027312 */ /* 0x000e220000201c00 */
[----:B------:R-:W-:Y:S01]  /*1450*/  IMAD.MOV.U32 R38, RZ, RZ, RZ ;  /* 0x000000ffff267224 */ /* 0x000fe200078e00ff */
[----:B------:R-:W-:-:S06]  /*1460*/  UMOV UR4, URZ ;  /* 0x000000ff00047c82 */ /* 0x000fcc0008000000 */
[----:B-123--:R-:W1:Y:S01]  /*1470*/  I2F.F64.U32 R4, R40 ;  /* 0x0000002800047312 */ /* 0x00ee620000201800 */
[----:B0-----:R-:W-:-:S07]  /*1480*/  DADD R2, R2, 0.5 ;  /* 0x3fe0000002027429 */ /* 0x001fce0000000000 */
[----:B------:R-:W0:Y:S01]  /*1490*/  I2F.F64.U32 R6, R45 ;  /* 0x0000002d00067312 */ /* 0x000e220000201800 */
[----:B-1----:R-:W-:-:S07]  /*14a0*/  DADD R4, R4, 0.5 ;  /* 0x3fe0000004047429 */ /* 0x002fce0000000000 */
[----:B------:R-:W1:Y:S01]  /*14b0*/  I2F.F64 R8, R12 ;  /* 0x0000000c00087312 */ /* 0x000e620000201c00 */
[----:B0-----:R-:W-:-:S07]  /*14c0*/  DADD R6, R6, 0.5 ;  /* 0x3fe0000006067429 */ /* 0x001fce0000000000 */
[----:B------:R-:W0:Y:S01]  /*14d0*/  I2F.F64 R10, R13 ;  /* 0x0000000d000a7312 */ /* 0x000e220000201c00 */
[----:B-1----:R-:W-:-:S07]  /*14e0*/  DADD R8, R8, 0.5 ;  /* 0x3fe0000008087429 */ /* 0x002fce0000000000 */
[----:B------:R1:W2:Y:S01]  /*14f0*/  F2F.F32.F64 R36, R2 ;  /* 0x0000000200247310 */ /* 0x0002a20000301000 */
[----:B0-----:R-:W-:-:S07]  /*1500*/  DADD R10, R10, 0.5 ;  /* 0x3fe000000a0a7429 */ /* 0x001fce0000000000 */
[----:B------:R1:W0:Y:S08]  /*1510*/  F2F.F32.F64 R34, R4 ;  /* 0x0000000400227310 */ /* 0x0002300000301000 */
[----:B------:R1:W3:Y:S08]  /*1520*/  F2F.F32.F64 R32, R6 ;  /* 0x0000000600207310 */ /* 0x0002f00000301000 */
[----:B------:R1:W0:Y:S08]  /*1530*/  F2F.F32.F64 R30, R8 ;  /* 0x00000008001e7310 */ /* 0x0002300000301000 */
[----:B--23--:R1:W0:Y:S02]  /*1540*/  F2F.F32.F64 R28, R10 ;  /* 0x0000000a001c7310 */ /* 0x00c2240000301000 */
.L_x_83:
[----:B------:R-:W2:Y:S01]  /*1550*/  S2UR UR6, SR_CgaCtaId ;  /* 0x00000000000679c3 */ /* 0x000ea20000008800 */
[----:B------:R-:W-:Y:S02]  /*1560*/  UMOV UR5, 0x400 ;  /* 0x0000040000057882 */ /* 0x000fe40000000000 */
[----:B------:R-:W-:-:S05]  /*1570*/  UIADD3 UR5, UPT, UPT, UR5, 0x10, URZ ;  /* 0x0000001005057890 */ /* 0x000fca000fffe0ff */
[----:B01----:R-:W1:Y:S01]  /*1580*/  LDC.64 R2, c[0x0][0x388] ;  /* 0x0000e200ff027b82 */ /* 0x003e620000000a00 */
[----:B--2---:R-:W-:-:S04]  /*1590*/  ULEA UR5, UR6, UR5, 0x18 ;  /* 0x0000000506057291 */ /* 0x004fc8000f8ec0ff */
[----:B------:R-:W-:-:S09]  /*15a0*/  ULEA UR5, UR4, UR5, 0x2 ;  /* 0x0000000504057291 */ /* 0x000fd2000f8e10ff */
[----:B------:R-:W2:Y:S02]  /*15b0*/  LDS R24, [UR5] ;  /* 0x00000005ff187984 */ /* 0x000ea40008000800 */
[----:B--2---:R-:W-:-:S04]  /*15c0*/  IMAD R5, R24, 0x7, RZ ;  /* 0x0000000718057824 */ /* 0x004fc800078e02ff */
[----:B-1----:R-:W-:-:S05]  /*15d0*/  IMAD.WIDE R2, R5, 0x4, R2 ;  /* 0x0000000405027825 */ /* 0x002fca00078e0202 */
[----:B----4-:R-:W2:Y:S04]  /*15e0*/  LDG.E R23, desc[UR8][R2.64] ;  /* 0x0000000802177981 */ /* 0x010ea8000c1e1900 */
[----:B------:R-:W3:Y:S04]  /*15f0*/  LDG.E R4, desc[UR8][R2.64+0x18] ;  /* 0x0000180802047981 */ /* 0x000ee8000c1e1900 */
[----:B------:R-:W0:Y:S04]  /*1600*/  LDG.E R21, desc[UR8][R2.64+0x4] ;  /* 0x0000040802157981 */ /* 0x000e28000c1e1900 */
[----:B------:R-:W4:Y:S04]  /*1610*/  LDG.E R22, desc[UR8][R2.64+0xc] ;  /* 0x00000c0802167981 */ /* 0x000f28000c1e1900 */
[----:B------:R-:W5:Y:S04]  /*1620*/  LDG.E R19, desc[UR8][R2.64+0x8] ;  /* 0x0000080802137981 */ /* 0x000f68000c1e1900 */
[----:B------:R-:W5:Y:S04]  /*1630*/  LDG.E R20, desc[UR8][R2.64+0x10] ;  /* 0x0000100802147981 */ /* 0x000f68000c1e1900 */
[----:B------:R-:W5:Y:S01]  /*1640*/  LDG.E R18, desc[UR8][R2.64+0x14] ;  /* 0x0000140802127981 */ /* 0x000f62000c1e1900 */
[----:B------:R-:W-:Y:S01]  /*1650*/  UIADD3 UR4, UPT, UPT, UR4, 0x1, URZ ;  /* 0x0000000104047890 */ /* 0x000fe2000fffe0ff */
[----:B------:R-:W-:Y:S01]  /*1660*/  BSSY.RECONVERGENT B2, `(.L_x_62) ;  /* 0x0000104000027945 */ /* 0x000fe20003800200 */
[----:B------:R-:W-:-:S04]  /*1670*/  MOV R26, 0xffffffff ;  /* 0xffffffff001a7802 */ /* 0x000fc80000000f00 */
[----:B------:R-:W-:-:S04]  /*1680*/  ISETP.NE.AND P2, PT, R29, UR4, PT ;  /* 0x000000041d007c0c */ /* 0x000fc8000bf45270 */
[----:B------:R-:W-:Y:S01]  /*1690*/  P2R R31, PR, RZ, 0x4 ;  /* 0x00000004ff1f7803 */ /* 0x000fe20000000000 */
[----:B--2---:R-:W-:Y:S01]  /*16a0*/  FADD R13, R36, -R23 ;  /* 0x80000017240d7221 */ /* 0x004fe20000000000 */
[C-C-:B---3--:R-:W-:Y:S01]  /*16b0*/  FADD R5, R23.reuse, -R4.reuse ;  /* 0x8000000417057221 */ /* 0x148fe20000000000 */
[----:B------:R-:W-:Y:S01]  /*16c0*/  FADD R7, R23, R4 ;  /* 0x0000000417077221 */ /* 0x000fe20000000000 */
[----:B0-----:R-:W-:-:S03]  /*16d0*/  FADD R6, R34, -R21 ;  /* 0x8000001522067221 */ /* 0x001fc60000000000 */
[-C--:B------:R-:W-:Y:S02]  /*16e0*/  FSETP.GT.AND P1, PT, R5, R36.reuse, PT ;  /* 0x000000240500720b */ /* 0x080fe40003f24000 */
[----:B------:R-:W-:Y:S01]  /*16f0*/  FSETP.GEU.AND P4, PT, R7, R36, PT ;  /* 0x000000240700720b */ /* 0x000fe20003f8e000 */
[----:B----4-:R-:W-:Y:S01]  /*1700*/  FMUL R13, R22, R13 ;  /* 0x0000000d160d7220 */ /* 0x010fe20000400000 */
[-C--:B------:R-:W-:Y:S02]  /*1710*/  FSETP.GT.AND P0, PT, R5, R30.reuse, P1 ;  /* 0x0000001e0500720b */ /* 0x080fe40000f04000 */
[C---:B------:R-:W-:Y:S01]  /*1720*/  FSETP.LT.AND P6, PT, R7.reuse, R30, !P4 ;  /* 0x0000001e0700720b */ /* 0x040fe200067c1000 */
[----:B-----5:R-:W-:Y:S01]  /*1730*/  FADD R9, R32, -R19 ;  /* 0x8000001320097221 */ /* 0x020fe20000000000 */
[-C--:B------:R-:W-:Y:S02]  /*1740*/  FSETP.LT.AND P5, PT, R7, R28.reuse, !P4 ;  /* 0x0000001c0700720b */ /* 0x080fe400067a1000 */
[C---:B------:R-:W-:Y:S01]  /*1750*/  FSETP.GT.AND P1, PT, R5.reuse, R28, P1 ;  /* 0x0000001c0500720b */ /* 0x040fe20000f24000 */
[----:B------:R-:W-:Y:S01]  /*1760*/  FFMA R11, R20, R6, R13 ;  /* 0x00000006140b7223 */ /* 0x000fe2000000000d */
[----:B------:R-:W-:Y:S01]  /*1770*/  FSETP.GT.OR P4, PT, R5, R36, !P4 ;  /* 0x000000240500720b */ /* 0x000fe20006784400 */
[C-C-:B------:R-:W-:Y:S01]  /*1780*/  FADD R17, R21.reuse, -R4.reuse ;  /* 0x8000000415117221 */ /* 0x140fe20000000000 */
[----:B------:R-:W-:Y:S01]  /*1790*/  PLOP3.LUT P6, PT, P0, P6, PT, 0xf8, 0x8f ;  /* 0x00000000008f781c */ /* 0x000fe200007cdf70 */
[----:B------:R-:W-:Y:S01]  /*17a0*/  FFMA R12, R18, R9, R11 ;  /* 0x00000009120c7223 */ /* 0x000fe2000000000b */
[----:B------:R-:W-:Y:S01]  /*17b0*/  PLOP3.LUT P5, PT, P1, P5, PT, 0xf8, 0x8f ;  /* 0x00000000008f781c */ /* 0x000fe20000fabf70 */
[--C-:B------:R-:W-:Y:S01]  /*17c0*/  FADD R16, R21, R4.reuse ;  /* 0x0000000415107221 */ /* 0x100fe20000000000 */
[C-C-:B------:R-:W-:Y:S01]  /*17d0*/  FADD R15, R19.reuse, -R4.reuse ;  /* 0x80000004130f7221 */ /* 0x140fe20000000000 */
[----:B------:R-:W-:Y:S01]  /*17e0*/  FADD R14, R19, R4 ;  /* 0x00000004130e7221 */ /* 0x000fe20000000000 */
[----:B------:R-:W-:-:S09]  /*17f0*/  FMUL R11, R4, R4 ;  /* 0x00000004040b7220 */ /* 0x000fd20000400000 */
.L_x_79:
[----:B------:R-:W-:Y:S01]  /*1800*/  IMAD.IADD R4, R45, 0x1, R26 ;  /* 0x000000012d047824 */ /* 0x000fe200078e021a */
[----:B------:R-:W-:Y:S01]  /*1810*/  BSSY.RELIABLE B3, `(.L_x_63) ;  /* 0x00000c9000037945 */ /* 0x000fe20003800100 */
[----:B------:R-:W-:Y:S02]  /*1820*/  MOV R27, 0xffffffff ;  /* 0xffffffff001b7802 */ /* 0x000fe40000000f00 */
[----:B------:R-:W0:Y:S02]  /*1830*/  I2F.F64 R2, R4 ;  /* 0x0000000400027312 */ /* 0x000e240000201c00 */
[----:B0-----:R-:W-:-:S10]  /*1840*/  DADD R2, R2, 0.5 ;  /* 0x3fe0000002027429 */ /* 0x001fd40000000000 */
[----:B------:R-:W0:Y:S02]  /*1850*/  F2F.F32.F64 R2, R2 ;  /* 0x0000000200027310 */ /* 0x000e240000301000 */
[--C-:B0-----:R-:W-:Y:S01]  /*1860*/  FADD R7, -R19, R2.reuse ;  /* 0x0000000213077221 */ /* 0x101fe20000000100 */
[----:B------:R-:W-:-:S03]  /*1870*/  FADD R5, -R32, R2 ;  /* 0x0000000220057221 */ /* 0x000fc60000000100 */
[C---:B------:R-:W-:Y:S01]  /*1880*/  FMUL R10, R18.reuse, R7 ;  /* 0x00000007120a7220 */ /* 0x040fe20000400000 */
[----:B------:R-:W-:-:S07]  /*1890*/  FMUL R6, R18, R5 ;  /* 0x0000000512067220 */ /* 0x000fce0000400000 */
.L_x_77:
[----:B------:R-:W-:Y:S01]  /*18a0*/  IMAD.IADD R4, R40, 0x1, R27 ;  /* 0x0000000128047824 */ /* 0x000fe200078e021b */
[----:B------:R-:W-:Y:S01]  /*18b0*/  IADD3 R7, PT, PT, R45, R26, RZ ;  /* 0x0000001a2d077210 */ /* 0x000fe20007ffe0ff */
[----:B------:R-:W-:Y:S02]  /*18c0*/  BSSY.RELIABLE B4, `(.L_x_64) ;  /* 0x000003d000047945 */ /* 0x000fe40003800100 */
[----:B------:R-:W0:Y:S08]  /*18d0*/  I2F.F64 R8, R4 ;  /* 0x0000000400087312 */ /* 0x000e300000201c00 */
[----:B------:R-:W1:Y:S01]  /*18e0*/  I2F.F64 R2, R7 ;  /* 0x0000000700027312 */ /* 0x000e620000201c00 */
[----:B0-----:R-:W-:-:S02]  /*18f0*/  DADD R8, R8, 0.5 ;  /* 0x3fe0000008087429 */ /* 0x001fc40000000000 */
[----:B-1----:R-:W-:-:S08]  /*1900*/  DADD R2, R2, 0.5 ;  /* 0x3fe0000002027429 */ /* 0x002fd00000000000 */
[----:B------:R-:W0:Y:S08]  /*1910*/  F2F.F32.F64 R8, R8 ;  /* 0x0000000800087310 */ /* 0x000e300000301000 */
[----:B------:R1:W2:Y:S01]  /*1920*/  F2F.F32.F64 R2, R2 ;  /* 0x0000000200027310 */ /* 0x0002a20000301000 */
[-C--:B0-----:R-:W-:Y:S01]  /*1930*/  FSETP.GT.AND P0, PT, R17, R8.reuse, PT ;  /* 0x000000081100720b */ /* 0x081fe20003f04000 */
[--C-:B------:R-:W-:Y:S01]  /*1940*/  FADD R7, -R34, R8.reuse ;  /* 0x0000000822077221 */ /* 0x100fe20000000100 */
[----:B------:R-:W-:Y:S01]  /*1950*/  FSETP.GEU.AND P1, PT, R16, R8, PT ;  /* 0x000000081000720b */ /* 0x000fe20003f2e000 */
[----:B-1----:R-:W-:Y:S01]  /*1960*/  FADD R3, -R21, R8 ;  /* 0x0000000815037221 */ /* 0x002fe20000000100 */
[-C--:B------:R-:W-:Y:S01]  /*1970*/  FSETP.GT.AND P0, PT, R17, R34.reuse, P0 ;  /* 0x000000221100720b */ /* 0x080fe20000704000 */
[----:B------:R-:W-:Y:S01]  /*1980*/  FMUL R9, R20, R7 ;  /* 0x0000000714097220 */ /* 0x000fe20000400000 */
[----:B------:R-:W-:Y:S01]  /*1990*/  FSETP.LT.AND P1, PT, R16, R34, !P1 ;  /* 0x000000221000720b */ /* 0x000fe20004f21000 */
[----:B------:R-:W-:Y:S01]  /*19a0*/  FMUL R8, R20, R3 ;  /* 0x0000000314087220 */ /* 0x000fe20000400000 */
[----:B--2---:R-:W-:-:S02]  /*19b0*/  FSETP.GT.AND P2, PT, R15, R2, PT ;  /* 0x000000020f00720b */ /* 0x004fc40003f44000 */
[----:B------:R-:W-:Y:S02]  /*19c0*/  PLOP3.LUT P0, PT, P1, P6, P0, 0xfe, 0x0 ;  /* 0x000000000000781c */ /* 0x000fe40000f0df06 */
[C---:B------:R-:W-:Y:S02]  /*19d0*/  FSETP.GEU.AND P1, PT, R14.reuse, R2, PT ;  /* 0x000000020e00720b */ /* 0x040fe40003f2e000 */
[-C--:B------:R-:W-:Y:S02]  /*19e0*/  FSETP.GT.AND P2, PT, R15, R32.reuse, P2 ;  /* 0x000000200f00720b */ /* 0x080fe40001744000 */
[----:B------:R-:W-:-:S04]  /*19f0*/  FSETP.LT.AND P1, PT, R14, R32, !P1 ;  /* 0x000000200e00720b */ /* 0x000fc80004f21000 */
[----:B------:R-:W-:-:S13]  /*1a00*/  PLOP3.LUT P0, PT, P1, P0, P2, 0xfe, 0x0 ;  /* 0x000000000000781c */ /* 0x000fda0000f01f26 */
[----:B------:R-:W-:Y:S05]  /*1a10*/  @P0 BRA `(.L_x_65) ;  /* 0x00000000009c0947 */ /* 0x000fea0003800000 */
[----:B------:R-:W-:-:S04]  /*1a20*/  FADD R3, R30, -R23 ;  /* 0x800000171e037221 */ /* 0x000fc80000000000 */
[----:B------:R-:W-:-:S04]  /*1a30*/  FFMA R3, R22, R3, R8 ;  /* 0x0000000316037223 */ /* 0x000fc80000000008 */
[----:B------:R-:W-:-:S05]  /*1a40*/  FADD R3, R10, R3 ;  /* 0x000000030a037221 */ /* 0x000fca0000000000 */
[----:B------:R-:W-:-:S04]  /*1a50*/  FSETP.GE.AND P0, PT, R3, RZ, PT ;  /* 0x000000ff0300720b */ /* 0x000fc80003f06000 */
[----:B------:R-:W-:-:S13]  /*1a60*/  FSETP.LTU.XOR P0, PT, R12, RZ, P0 ;  /* 0x000000ff0c00720b */ /* 0x000fda0000709800 */
[----:B------:R-:W-:Y:S05]  /*1a70*/  @P0 BRA `(.L_x_65) ;  /* 0x0000000000840947 */ /* 0x000fea0003800000 */
[----:B------:R-:W-:Y:S01]  /*1a80*/  FADD R25, -R36, R30 ;  /* 0x0000001e24197221 */ /* 0x000fe20000000100 */
[----:B------:R-:W-:Y:S03]  /*1a90*/  BSSY.RECONVERGENT B5, `(.L_x_66) ;  /* 0x000000f000057945 */ /* 0x000fe60003800200 */
[----:B------:R-:W-:-:S04]  /*1aa0*/  FFMA R3, R22, R25, R9 ;  /* 0x0000001916037223 */ /* 0x000fc80000000009 */
[----:B------:R-:W-:-:S04]  /*1ab0*/  FADD R33, R6, R3 ;  /* 0x0000000306217221 */ /* 0x000fc80000000000 */
        /* <DEDUP_REMOVED lines=11> */
[----:B------:R-:W-:Y:S05]  /*1b70*/  CALL.REL.NOINC `($__internal_1_$__cuda_sm3x_div_rn_noftz_f32_slowpath) ;  /* 0x0000001c00387944 */ /* 0x000fea0003c00000 */
.L_x_67:
[----:B------:R-:W-:Y:S05]  /*1b80*/  BSYNC.RECONVERGENT B5 ;  /* 0x0000000000057941 */ /* 0x000fea0003800200 */
.L_x_66:
[----:B------:R-:W-:-:S04]  /*1b90*/  FSETP.GT.AND P0, PT, R2, 1, PT ;  /* 0x3f8000000200780b */ /* 0x000fc80003f04000 */
[----:B------:R-:W-:-:S13]  /*1ba0*/  FSETP.LT.OR P0, PT, R2, RZ, P0 ;  /* 0x000000ff0200720b */ /* 0x000fda0000701400 */
[----:B------:R-:W-:Y:S05]  /*1bb0*/  @P0 BRA `(.L_x_65) ;  /* 0x0000000000340947 */ /* 0x000fea0003800000 */
[-C--:B------:R-:W-:Y:S01]  /*1bc0*/  FFMA R42, R7, R2.reuse, R34 ;  /* 0x00000002072a7223 */ /* 0x080fe20000000022 */
[----:B------:R-:W-:-:S03]  /*1bd0*/  FFMA R4, R25, R2, R36 ;  /* 0x0000000219047223 */ /* 0x000fc60000000024 */
[----:B------:R-:W-:Y:S01]  /*1be0*/  FADD R3, -R21, R42 ;  /* 0x0000002a15037221 */ /* 0x000fe20000000100 */
[----:B------:R-:W-:Y:S01]  /*1bf0*/  FFMA R42, R5, R2, R32 ;  /* 0x00000002052a7223 */ /* 0x000fe20000000020 */
[----:B------:R-:W-:Y:S02]  /*1c00*/  FADD R2, -R23, R4 ;  /* 0x0000000417027221 */ /* 0x000fe40000000100 */
        /* <DEDUP_REMOVED lines=8> */
.L_x_65:
[----:B------:R-:W-:Y:S05]  /*1c90*/  BSYNC.RELIABLE B4 ;  /* 0x0000000000047941 */ /* 0x000fea0003800100 */
.L_x_64:
[----:B------:R-:W-:Y:S01]  /*1ca0*/  LOP3.LUT P0, RZ, R27, R26, RZ, 0xfc, !PT ;  /* 0x0000001a1bff7212 */ /* 0x000fe2000780fcff */
[----:B------:R-:W-:-:S12]  /*1cb0*/  BSSY.RELIABLE B5, `(.L_x_69) ;  /* 0x000003b000057945 */ /* 0x000fd80003800100 */
[----:B------:R-:W-:Y:S05]  /*1cc0*/  @!P0 BRA `(.L_x_70) ;  /* 0x0000000000e48947 */ /* 0x000fea0003800000 */
[----:B------:R-:W-:Y:S01]  /*1cd0*/  IADD3 R4, PT, PT, R40, R27, RZ ;  /* 0x0000001b28047210 */ /* 0x000fe20007ffe0ff */
[----:B------:R-:W-:Y:S02]  /*1ce0*/  IMAD.IADD R33, R45, 0x1, R26 ;  /* 0x000000012d217824 */ /* 0x000fe400078e021a */
[----:B------:R-:W-:Y:S01]  /*1cf0*/  FADD R25, R13, R8 ;  /* 0x000000080d197221 */ /* 0x000fe20000000000 */
[----:B------:R-:W0:Y:S03]  /*1d00*/  I2F.F64 R42, R4 ;  /* 0x00000004002a7312 */ /* 0x000e260000201c00 */
[----:B------:R-:W-:-:S05]  /*1d10*/  FADD R25, R10, R25 ;  /* 0x000000190a197221 */ /* 0x000fca0000000000 */
[----:B------:R-:W1:Y:S01]  /*1d20*/  I2F.F64 R2, R33 ;  /* 0x0000002100027312 */ /* 0x000e620000201c00 */
[----:B0-----:R-:W-:Y:S02]  /*1d30*/  DADD R42, R42, 0.5 ;  /* 0x3fe000002a2a7429 */ /* 0x001fe40000000000 */
[----:B-1----:R-:W-:-:S08]  /*1d40*/  DADD R2, R2, 0.5 ;  /* 0x3fe0000002027429 */ /* 0x002fd00000000000 */
[----:B------:R-:W0:Y:S08]  /*1d50*/  F2F.F32.F64 R42, R42 ;  /* 0x0000002a002a7310 */ /* 0x000e300000301000 */
[----:B------:R-:W1:Y:S01]  /*1d60*/  F2F.F32.F64 R2, R2 ;  /* 0x0000000200027310 */ /* 0x000e620000301000 */
[-C--:B0-----:R-:W-:Y:S02]  /*1d70*/  FSETP.GT.AND P1, PT, R17, R42.reuse, PT ;  /* 0x0000002a1100720b */ /* 0x081fe40003f24000 */
[----:B------:R-:W-:-:S02]  /*1d80*/  FSETP.GEU.AND P0, PT, R16, R42, PT ;  /* 0x0000002a1000720b */ /* 0x000fc40003f0e000 */
[-C--:B------:R-:W-:Y:S02]  /*1d90*/  FSETP.GT.AND P1, PT, R17, R34.reuse, P1 ;  /* 0x000000221100720b */ /* 0x080fe40000f24000 */
[----:B------:R-:W-:Y:S02]  /*1da0*/  FSETP.LT.AND P2, PT, R16, R34, !P0 ;  /* 0x000000221000720b */ /* 0x000fe40004741000 */
[CC--:B-1----:R-:W-:Y:S02]  /*1db0*/  FSETP.GT.AND P0, PT, R15.reuse, R2.reuse, PT ;  /* 0x000000020f00720b */ /* 0x0c2fe40003f04000 */
[----:B------:R-:W-:Y:S02]  /*1dc0*/  PLOP3.LUT P1, PT, P2, P4, P1, 0xfe, 0x0 ;  /* 0x000000000000781c */ /* 0x000fe40001729f16 */
[----:B------:R-:W-:Y:S02]  /*1dd0*/  FSETP.GEU.AND P2, PT, R14, R2, PT ;  /* 0x000000020e00720b */ /* 0x000fe40003f4e000 */
[----:B------:R-:W-:-:S02]  /*1de0*/  FSETP.GT.AND P0, PT, R15, R32, P0 ;  /* 0x000000200f00720b */ /* 0x000fc40000704000 */
[----:B------:R-:W-:-:S04]  /*1df0*/  FSETP.LT.AND P2, PT, R14, R32, !P2 ;  /* 0x000000200e00720b */ /* 0x000fc80005741000 */
[----:B------:R-:W-:Y:S02]  /*1e00*/  PLOP3.LUT P0, PT, P2, P1, P0, 0xfe, 0x0 ;  /* 0x000000000000781c */ /* 0x000fe40001703f06 */
[----:B------:R-:W-:-:S04]  /*1e10*/  FSETP.GE.AND P1, PT, R25, RZ, PT ;  /* 0x000000ff1900720b */ /* 0x000fc80003f26000 */
[----:B------:R-:W-:-:S04]  /*1e20*/  FSETP.LTU.XOR P1, PT, R12, RZ, P1 ;  /* 0x000000ff0c00720b */ /* 0x000fc80000f29800 */
[----:B------:R-:W-:-:S13]  /*1e30*/  PLOP3.LUT P0, PT, P0, P1, PT, 0xf8, 0x8f ;  /* 0x00000000008f781c */ /* 0x000fda0000703f70 */
[----:B------:R-:W-:Y:S05]  /*1e40*/  @P0 BRA `(.L_x_70) ;  /* 0x0000000000840947 */ /* 0x000fea0003800000 */
[----:B------:R-:W-:Y:S01]  /*1e50*/  FADD R25, R36, -R36 ;  /* 0x8000002424197221 */ /* 0x000fe20000000000 */
        /* <DEDUP_REMOVED lines=14> */
[----:B------:R-:W-:Y:S05]  /*1f40*/  CALL.REL.NOINC `($__internal_1_$__cuda_sm3x_div_rn_noftz_f32_slowpath) ;  /* 0x0000001800447944 */ /* 0x000fea0003c00000 */
.L_x_72:
[----:B------:R-:W-:Y:S05]  /*1f50*/  BSYNC.RECONVERGENT B6 ;  /* 0x0000000000067941 */ /* 0x000fea0003800200 */
.L_x_71:
        /* <DEDUP_REMOVED lines=16> */
.L_x_70:
[----:B------:R-:W-:Y:S05]  /*2060*/  BSYNC.RELIABLE B5 ;  /* 0x0000000000057941 */ /* 0x000fea0003800100 */
.L_x_69:
        /* <DEDUP_REMOVED lines=42> */
.L_x_76:
[----:B------:R-:W-:Y:S05]  /*2310*/  BSYNC.RECONVERGENT B7 ;  /* 0x0000000000077941 */ /* 0x000fea0003800200 */
.L_x_75:
        /* <DEDUP_REMOVED lines=16> */
.L_x_74:
[----:B------:R-:W-:Y:S05]  /*2420*/  BSYNC.RELIABLE B6 ;  /* 0x0000000000067941 */ /* 0x000fea0003800100 */
.L_x_73:
        /* <DEDUP_REMOVED lines=8> */
.L_x_63:
[----:B------:R-:W-:Y:S05]  /*24b0*/  BRA `(.L_x_79) ;  /* 0xfffffff000d07947 */ /* 0x000fea000383ffff */
.L_x_68:
[----:B------:R-:W-:Y:S01]  /*24c0*/  ISETP.GE.AND P1, PT, R38, 0x1, PT ;  /* 0x000000012600780c */ /* 0x000fe20003f26270 */
[----:B------:R-:W-:Y:S01]  /*24d0*/  BSSY.RECONVERGENT B0, `(.L_x_80) ;  /* 0x0000017000007945 */ /* 0x000fe20003800200 */
[----:B------:R-:W-:-:S11]  /*24e0*/  PLOP3.LUT P0, PT, PT, PT, PT, 0x80, 0x8 ;  /* 0x000000000008781c */ /* 0x000fd60003f0f070 */
[----:B------:R-:W-:Y:S05]  /*24f0*/  @!P1 BRA `(.L_x_81) ;  /* 0x0000000000509947 */ /* 0x000fea0003800000 */
[----:B------:R-:W0:Y:S01]  /*2500*/  LDC.64 R2, c[0x0][0x388] ;  /* 0x0000e200ff027b82 */ /* 0x000e220000000a00 */
[----:B------:R-:W-:-:S07]  /*2510*/  HFMA2 R10, -RZ, RZ, 0, 0 ;  /* 0x00000000ff0a7431 */ /* 0x000fce00000001ff */
.L_x_82:
[----:B------:R-:W-:-:S06]  /*2520*/  IMAD R11, R10, 0x4, R1 ;  /* 0x000000040a0b7824 */ /* 0x000fcc00078e0201 */
[----:B------:R-:W2:Y:S02]  /*2530*/  LDL R11, [R11] ;  /* 0x000000000b0b7983 */ /* 0x000ea40000100800 */
[----:B--2---:R-:W-:-:S04]  /*2540*/  IMAD R4, R11, 0x7, RZ ;  /* 0x000000070b047824 */ /* 0x004fc800078e02ff */
[C---:B------:R-:W-:Y:S01]  /*2550*/  VIADD R5, R4.reuse, 0x3 ;  /* 0x0000000304057836 */ /* 0x040fe20000000000 */
[C---:B------:R-:W-:Y:S02]  /*2560*/  IADD3 R7, PT, PT, R4.reuse, 0x4, RZ ;  /* 0x0000000404077810 */ /* 0x040fe40007ffe0ff */
[----:B------:R-:W-:Y:S01]  /*2570*/  IADD3 R9, PT, PT, R4, 0x5, RZ ;  /* 0x0000000504097810 */ /* 0x000fe20007ffe0ff */
[----:B0-----:R-:W-:-:S04]  /*2580*/  IMAD.WIDE.U32 R4, R5, 0x4, R2 ;  /* 0x0000000405047825 */ /* 0x001fc800078e0002 */
[--C-:B------:R-:W-:Y:S02]  /*2590*/  IMAD.WIDE.U32 R6, R7, 0x4, R2.reuse ;  /* 0x0000000407067825 */ /* 0x100fe400078e0002 */
[----:B------:R-:W2:Y:S02]  /*25a0*/  LDG.E R5, desc[UR8][R4.64] ;  /* 0x0000000804057981 */ /* 0x000ea4000c1e1900 */
[----:B------:R-:W-:Y:S02]  /*25b0*/  IMAD.WIDE.U32 R8, R9, 0x4, R2 ;  /* 0x0000000409087825 */ /* 0x000fe400078e0002 */
[----:B------:R-:W3:Y:S04]  /*25c0*/  LDG.E R7, desc[UR8][R6.64] ;  /* 0x0000000806077981 */ /* 0x000ee8000c1e1900 */
[----:B------:R-:W4:Y:S01]  /*25d0*/  LDG.E R9, desc[UR8][R8.64] ;  /* 0x0000000808097981 */ /* 0x000f22000c1e1900 */
[----:B------:R-:W-:-:S05]  /*25e0*/  VIADD R10, R10, 0x1 ;  /* 0x000000010a0a7836 */ /* 0x000fca0000000000 */
[----:B------:R-:W-:Y:S02]  /*25f0*/  ISETP.NE.AND P1, PT, R10, R38, PT ;  /* 0x000000260a00720c */ /* 0x000fe40003f25270 */
[----:B---3--:R-:W-:-:S04]  /*2600*/  FSETP.NEU.AND P0, PT, R20, R7, PT ;  /* 0x000000071400720b */ /* 0x008fc80003f0d000 */
[----:B--2---:R-:W-:-:S04]  /*2610*/  FSETP.NEU.OR P0, PT, R22, R5, P0 ;  /* 0x000000051600720b */ /* 0x004fc8000070d400 */
[----:B----4-:R-:W-:-:S13]  /*2620*/  FSETP.NEU.OR P0, PT, R18, R9, P0 ;  /* 0x000000091200720b */ /* 0x010fda000070d400 */
[----:B------:R-:W-:Y:S05]  /*2630*/  @P0 BRA P1, `(.L_x_82) ;  /* 0xfffffffc00b80947 */ /* 0x000fea000083ffff */
.L_x_81:
[----:B------:R-:W-:Y:S05]  /*2640*/  BSYNC.RECONVERGENT B0 ;  /* 0x0000000000007941 */ /* 0x000fea0003800200 */
.L_x_80:
[----:B------:R-:W-:-:S13]  /*2650*/  ISETP.GT.OR P0, PT, R38, 0x3e7, !P0 ;  /* 0x000003e72600780c */ /* 0x000fda0004704670 */
[C---:B------:R-:W-:Y:S01]  /*2660*/  @!P0 LEA R3, R38.reuse, R1, 0x2 ;  /* 0x0000000126038211 */ /* 0x040fe200078e10ff */
[----:B------:R-:W-:-:S04]  /*2670*/  @!P0 VIADD R2, R38, 0x1 ;  /* 0x0000000126028836 */ /* 0x000fc80000000000 */
[----:B------:R0:W-:Y:S01]  /*2680*/  @!P0 STL [R3], R24 ;  /* 0x0000001803008387 */ /* 0x0001e20000100800 */
[----:B------:R-:W-:-:S07]  /*2690*/  @!P0 MOV R38, R2 ;  /* 0x0000000200268202 */ /* 0x000fce0000000f00 */
.L_x_78:
[----:B------:R-:W-:Y:S05]  /*26a0*/  BSYNC.RECONVERGENT B2 ;  /* 0x0000000000027941 */ /* 0x000fea0003800200 */
.L_x_62:
[----:B------:R-:W-:Y:S05]  /*26b0*/  WARPSYNC.ALL ;  /* 0x0000000000007948 */ /* 0x000fea0003800000 */
[----:B------:R-:W-:-:S13]  /*26c0*/  ISETP.NE.AND P0, PT, R31, RZ, PT ;  /* 0x000000ff1f00720c */ /* 0x000fda0003f05270 */
[----:B------:R-:W-:Y:S05]  /*26d0*/  @P0 BRA `(.L_x_83) ;  /* 0xffffffec009c0947 */ /* 0x000fea000383ffff */
.L_x_61:
[----:B------:R-:W0:Y:S01]  /*26e0*/  LDCU.64 UR6, c[0x0][0x390] ;  /* 0x00007200ff0677ac */ /* 0x000e220008000a00 */
[----:B---3--:R-:W3:Y:S01]  /*26f0*/  LDC.64 R26, c[0x0][0x380] ;  /* 0x0000e000ff1a7b82 */ /* 0x008ee20000000a00 */
[----:B------:R-:W-:Y:S01]  /*2700*/  ISETP.GE.AND P0, PT, R38, 0x1, PT ;  /* 0x000000012600780c */ /* 0x000fe20003f06270 */
[----:B0-----:R-:W-:-:S04]  /*2710*/  IMAD R3, R45, UR7, R40 ;  /* 0x000000072d037c24 */ /* 0x001fc8000f8e0228 */
[----:B------:R-:W-:-:S04]  /*2720*/  IMAD R3, R3, UR6, R0 ;  /* 0x0000000603037c24 */ /* 0x000fc8000f8e0200 */
[----:B---3--:R-:W-:-:S05]  /*2730*/  IMAD.WIDE R26, R3, 0x4, R26 ;  /* 0x00000004031a7825 */ /* 0x008fca00078e021a */
[----:B------:R0:W-:Y:S01]  /*2740*/  STG.E desc[UR8][R26.64], RZ ;  /* 0x000000ff1a007986 */ /* 0x0001e2000c101908 */
[----:B------:R-:W-:Y:S05]  /*2750*/  @!P0 EXIT ;  /* 0x000000000000894d */ /* 0x000fea0003800000 */
[C---:B------:R-:W-:Y:S01]  /*2760*/  VIADD R12, R0.reuse, 0xffffffff ;  /* 0xffffffff000c7836 */ /* 0x040fe20000000000 */
[----:B------:R-:W-:Y:S01]  /*2770*/  IADD3 R13, PT, PT, R0, 0x1, RZ ;  /* 0x00000001000d7810 */ /* 0x000fe20007ffe0ff */
[----:B------:R-:W3:Y:S01]  /*2780*/  I2F.F64 R2, R0 ;  /* 0x0000000000027312 */ /* 0x000ee20000201c00 */
[----:B------:R-:W-:Y:S01]  /*2790*/  IMAD.MOV.U32 R37, RZ, RZ, RZ ;  /* 0x000000ffff257224 */ /* 0x000fe200078e00ff */
[----:B------:R-:W-:-:S06]  /*27a0*/  MOV R32, RZ ;  /* 0x000000ff00207202 */ /* 0x000fcc0000000f00 */
[----:B-12---:R-:W1:Y:S01]  /*27b0*/  I2F.F64.U32 R4, R40 ;  /* 0x0000002800047312 */ /* 0x006e620000201800 */
[----:B---3--:R-:W-:-:S07]  /*27c0*/  DADD R2, R2, 0.5 ;  /* 0x3fe0000002027429 */ /* 0x008fce0000000000 */
[----:B------:R-:W2:Y:S01]  /*27d0*/  I2F.F64.U32 R6, R45 ;  /* 0x0000002d00067312 */ /* 0x000ea20000201800 */
[----:B-1----:R-:W-:-:S07]  /*27e0*/  DADD R4, R4, 0.5 ;  /* 0x3fe0000004047429 */ /* 0x002fce0000000000 */
[----:B------:R-:W1:Y:S01]  /*27f0*/  I2F.F64 R8, R12 ;  /* 0x0000000c00087312 */ /* 0x000e620000201c00 */
[----:B--2---:R-:W-:-:S07]  /*2800*/  DADD R6, R6, 0.5 ;  /* 0x3fe0000006067429 */ /* 0x004fce0000000000 */
[----:B------:R-:W2:Y:S01]  /*2810*/  I2F.F64 R10, R13 ;  /* 0x0000000d000a7312 */ /* 0x000ea20000201c00 */
[----:B-1----:R-:W-:-:S07]  /*2820*/  DADD R8, R8, 0.5 ;  /* 0x3fe0000008087429 */ /* 0x002fce0000000000 */
[----:B------:R1:W3:Y:S01]  /*2830*/  F2F.F32.F64 R36, R2 ;  /* 0x0000000200247310 */ /* 0x0002e20000301000 */
[----:B--2---:R-:W-:-:S07]  /*2840*/  DADD R10, R10, 0.5 ;  /* 0x3fe000000a0a7429 */ /* 0x004fce0000000000 */
[----:B------:R1:W2:Y:S08]  /*2850*/  F2F.F32.F64 R34, R4 ;  /* 0x0000000400227310 */ /* 0x0002b00000301000 */
[----:B------:R1:W0:Y:S08]  /*2860*/  F2F.F32.F64 R43, R6 ;  /* 0x00000006002b7310 */ /* 0x0002300000301000 */
[----:B------:R1:W0:Y:S08]  /*2870*/  F2F.F32.F64 R41, R8 ;  /* 0x0000000800297310 */ /* 0x0002300000301000 */
[----:B--23--:R1:W0:Y:S02]  /*2880*/  F2F.F32.F64 R39, R10 ;  /* 0x0000000a00277310 */ /* 0x00c2240000301000 */
.L_x_99:
[----:B------:R-:W-:Y:S01]  /*2890*/  IMAD R0, R32, 0x4, R1 ;  /* 0x0000000420007824 */ /* 0x000fe200078e0201 */
[----:B-1----:R-:W1:Y:S05]  /*28a0*/  LDC.64 R2, c[0x0][0x388] ;  /* 0x0000e200ff027b82 */ /* 0x002e6a0000000a00 */
[----:B--2---:R-:W2:Y:S02]  /*28b0*/  LDL R0, [R0] ;  /* 0x0000000000007983 */ /* 0x004ea40000100800 */
[----:B--2---:R-:W-:-:S04]  /*28c0*/  IMAD R5, R0, 0x7, RZ ;  /* 0x0000000700057824 */ /* 0x004fc800078e02ff */
[----:B-1----:R-:W-:-:S05]  /*28d0*/  IMAD.WIDE R2, R5, 0x4, R2 ;  /* 0x0000000405027825 */ /* 0x002fca00078e0202 */
[----:B------:R-:W2:Y:S04]  /*28e0*/  LDG.E R21, desc[UR8][R2.64+0xc] ;  /* 0x00000c0802157981 */ /* 0x000ea8000c1e1900 */
[----:B------:R-:W3:Y:S04]  /*28f0*/  LDG.E R30, desc[UR8][R2.64] ;  /* 0x00000008021e7981 */ /* 0x000ee8000c1e1900 */
[----:B------:R-:W3:Y:S04]  /*2900*/  LDG.E R15, desc[UR8][R2.64+0x18] ;  /* 0x00001808020f7981 */ /* 0x000ee8000c1e1900 */
[----:B------:R-:W5:Y:S04]  /*2910*/  LDG.E R28, desc[UR8][R2.64+0x4] ;  /* 0x00000408021c7981 */ /* 0x000f68000c1e1900 */
[----:B------:R-:W4:Y:S04]  /*2920*/  LDG.E R24, desc[UR8][R2.64+0x8] ;  /* 0x0000080802187981 */ /* 0x000f28000c1e1900 */
[----:B------:R-:W4:Y:S04]  /*2930*/  LDG.E R22, desc[UR8][R2.64+0x10] ;  /* 0x0000100802167981 */ /* 0x000f28000c1e1900 */
[----:B------:R3:W4:Y:S01]  /*2940*/  LDG.E R35, desc[UR8][R2.64+0x14] ;  /* 0x0000140802237981 */ /* 0x000722000c1e1900 */
[----:B0-----:R-:W-:Y:S01]  /*2950*/  FADD R4, -R36, R41 ;  /* 0x0000002924047221 */ /* 0x001fe20000000100 */
[----:B------:R-:W-:Y:S01]  /*2960*/  IADD3 R32, PT, PT, R32, 0x1, RZ ;  /* 0x0000000120207810 */ /* 0x000fe20007ffe0ff */
[C---:B------:R-:W-:Y:S01]  /*2970*/  FADD R12, R36.reuse, -R36 ;  /* 0x80000024240c7221 */ /* 0x040fe20000000000 */
[----:B------:R-:W-:-:S02]  /*2980*/  FADD R14, -R36, R39 ;  /* 0x00000027240e7221 */ /* 0x000fc40000000100 */
[----:B------:R-:W-:Y:S01]  /*2990*/  ISETP.NE.AND P3, PT, R32, R38, PT ;  /* 0x000000262000720c */ /* 0x000fe20003f65270 */
[----:B------:R-:W-:Y:S01]  /*29a0*/  IMAD.MOV.U32 R46, RZ, RZ, 0x1 ;  /* 0x00000001ff2e7424 */ /* 0x000fe200078e00ff */
[----:B------:R-:W-:Y:S01]  /*29b0*/  MOV R20, 0xffffffff ;  /* 0xffffffff00147802 */ /* 0x000fe20000000f00 */
[----:B--2---:R-:W-:Y:S01]  /*29c0*/  FMUL R33, R4, R21 ;  /* 0x0000001504217220 */ /* 0x004fe20000400000 */
[C-C-:B---3--:R-:W-:Y:S01]  /*29d0*/  FADD R2, R30.reuse, -R15.reuse ;  /* 0x8000000f1e027221 */ /* 0x148fe20000000000 */
[----:B------:R-:W-:Y:S01]  /*29e0*/  FADD R4, R30, R15 ;  /* 0x0000000f1e047221 */ /* 0x000fe20000000000 */
[----:B------:R-:W-:-:S03]  /*29f0*/  FADD R0, R36, -R30 ;  /* 0x8000001e24007221 */ /* 0x000fc60000000000 */
[-C--:B------:R-:W-:Y:S02]  /*2a00*/  FSETP.GT.AND P4, PT, R2, R36.reuse, PT ;  /* 0x000000240200720b */ /* 0x080fe40003f84000 */
[----:B------:R-:W-:Y:S01]  /*2a10*/  FSETP.GEU.AND P2, PT, R4, R36, PT ;  /* 0x000000240400720b */ /* 0x000fe20003f4e000 */
[----:B-----5:R-:W-:Y:S01]  /*2a20*/  FADD R5, R34, -R28 ;  /* 0x8000001c22057221 */ /* 0x020fe20000000000 */
[----:B------:R-:W-:Y:S01]  /*2a30*/  FMUL R29, R21, R0 ;  /* 0x00000000151d7220 */ /* 0x000fe20000400000 */
[-C--:B------:R-:W-:Y:S02]  /*2a40*/  FSETP.GT.AND P0, PT, R2, R41.reuse, P4 ;  /* 0x000000290200720b */ /* 0x080fe40002704000 */
[----:B------:R-:W-:Y:S01]  /*2a50*/  FSETP.LT.AND P1, PT, R4, R41, !P2 ;  /* 0x000000290400720b */ /* 0x000fe20005721000 */
[--C-:B------:R-:W-:Y:S01]  /*2a60*/  FADD R8, R41, -R30.reuse ;  /* 0x8000001e29087221 */ /* 0x100fe20000000000 */
[----:B------:R-:W-:Y:S01]  /*2a70*/  FSETP.GT.OR P6, PT, R2, R36, !P2 ;  /* 0x000000240200720b */ /* 0x000fe200057c4400 */
[----:B------:R-:W-:Y:S01]  /*2a80*/  FADD R10, R39, -R30 ;  /* 0x8000001e270a7221 */ /* 0x000fe20000000000 */
[----:B----4-:R-:W-:Y:S01]  /*2a90*/  FADD R6, R43, -R24 ;  /* 0x800000182b067221 */ /* 0x010fe20000000000 */
[----:B------:R-:W-:Y:S01]  /*2aa0*/  FFMA R0, R22, R5, R29 ;  /* 0x0000000516007223 */ /* 0x000fe2000000001d */
[----:B------:R-:W-:-:S02]  /*2ab0*/  FSETP.GT.AND P4, PT, R2, R39, P4 ;  /* 0x000000270200720b */ /* 0x000fc40002784000 */
[----:B------:R-:W-:Y:S02]  /*2ac0*/  FSETP.LT.AND P2, PT, R4, R39, !P2 ;  /* 0x000000270400720b */ /* 0x000fe40005741000 */
[----:B------:R-:W-:Y:S01]  /*2ad0*/  PLOP3.LUT P0, PT, P0, P1, PT, 0xf8, 0x8f ;  /* 0x00000000008f781c */ /* 0x000fe20000703f70 */
[-C--:B------:R-:W-:Y:S01]  /*2ae0*/  FMUL R31, R12, R21.reuse ;  /* 0x000000150c1f7220 */ /* 0x080fe20000400000 */
[----:B------:R-:W-:Y:S01]  /*2af0*/  FMUL R25, R14, R21 ;  /* 0x000000150e197220 */ /* 0x000fe20000400000 */
[C---:B------:R-:W-:Y:S01]  /*2b00*/  FMUL R23, R21.reuse, R8 ;  /* 0x0000000815177220 */ /* 0x040fe20000400000 */
[C-C-:B------:R-:W-:Y:S01]  /*2b10*/  FADD R19, R28.reuse, -R15.reuse ;  /* 0x8000000f1c137221 */ /* 0x140fe20000000000 */
[--C-:B------:R-:W-:Y:S01]  /*2b20*/  FADD R18, R28, R15.reuse ;  /* 0x0000000f1c127221 */ /* 0x100fe20000000000 */
[C-C-:B------:R-:W-:Y:S01]  /*2b30*/  FADD R17, R24.reuse, -R15.reuse ;  /* 0x8000000f18117221 */ /* 0x140fe20000000000 */
[----:B------:R-:W-:Y:S01]  /*2b40*/  FADD R16, R24, R15 ;  /* 0x0000000f18107221 */ /* 0x000fe20000000000 */
[----:B------:R-:W-:Y:S01]  /*2b50*/  FMUL R21, R21, R10 ;  /* 0x0000000a15157220 */ /* 0x000fe20000400000 */
[----:B------:R-:W-:Y:S01]  /*2b60*/  FFMA R0, R35, R6, R0 ;  /* 0x0000000623007223 */ /* 0x000fe20000000000 */
[----:B------:R-:W-:Y:S01]  /*2b70*/  PLOP3.LUT P4, PT, P4, P2, PT, 0xf8, 0x8f ;  /* 0x00000000008f781c */ /* 0x000fe20002785f70 */
[----:B------:R-:W-:Y:S01]  /*2b80*/  FMUL R15, R15, R15 ;  /* 0x0000000f0f0f7220 */ /* 0x000fe20000400000 */
[----:B------:R-:W-:-:S02]  /*2b90*/  P2R R5, PR, RZ, 0x8 ;  /* 0x00000008ff057803 */ /* 0x000fc40000000000 */
[----:B------:R-:W-:-:S09]  /*2ba0*/  P2R R9, PR, RZ, 0x1 ;  /* 0x00000001ff097803 */ /* 0x000fd20000000000 */
.L_x_98:
[----:B------:R-:W-:Y:S01]  /*2bb0*/  IMAD.IADD R4, R45, 0x1, R20 ;  /* 0x000000012d047824 */ /* 0x000fe200078e0214 */
[----:B------:R-:W-:Y:S01]  /*2bc0*/  MOV R13, 0xffffffff ;  /* 0xffffffff000d7802 */ /* 0x000fe20000000f00 */
[----:B------:R-:W-:Y:S02]  /*2bd0*/  IMAD.MOV.U32 R12, RZ, RZ, R40 ;  /* 0x000000ffff0c7224 */ /* 0x000fe400078e0028 */
[----:B0-----:R-:W0:Y:S02]  /*2be0*/  I2F.F64 R2, R4 ;  /* 0x0000000400027312 */ /* 0x001e240000201c00 */
[----:B0-----:R-:W-:-:S10]  /*2bf0*/  DADD R2, R2, 0.5 ;  /* 0x3fe0000002027429 */ /* 0x001fd40000000000 */
[----:B------:R-:W0:Y:S02]  /*2c00*/  F2F.F32.F64 R2, R2 ;  /* 0x0000000200027310 */ /* 0x000e240000301000 */
[--C-:B0-----:R-:W-:Y:S01]  /*2c10*/  FADD R6, -R24, R2.reuse ;  /* 0x0000000218067221 */ /* 0x101fe20000000100 */
[----:B------:R-:W-:-:S03]  /*2c20*/  FADD R14, -R43, R2 ;  /* 0x000000022b0e7221 */ /* 0x000fc60000000100 */
[C---:B------:R-:W-:Y:S01]  /*2c30*/  FMUL R11, R35.reuse, R6 ;  /* 0x00000006230b7220 */ /* 0x040fe20000400000 */
[----:B-12---:R-:W-:-:S07]  /*2c40*/  FMUL R10, R35, R14 ;  /* 0x0000000e230a7220 */ /* 0x006fce0000400000 */
.L_x_97:
[----:B------:R-:W-:Y:S01]  /*2c50*/  IADD3 R4, PT, PT, R12, -0x1, RZ ;  /* 0xffffffff0c047810 */ /* 0x000fe20007ffe0ff */
[----:B------:R-:W-:Y:S01]  /*2c60*/  IMAD.IADD R8, R45, 0x1, R20 ;  /* 0x000000012d087824 */ /* 0x000fe200078e0214 */
[----:B------:R-:W-:Y:S01]  /*2c70*/  ISETP.NE.AND P3, PT, R9, RZ, PT ;  /* 0x000000ff0900720c */ /* 0x000fe20003f65270 */
[----:B------:R-:W-:Y:S01]  /*2c80*/  BSSY.RECONVERGENT B2, `(.L_x_84) ;  /* 0x000003b000027945 */ /* 0x000fe20003800200 */
[----:B0-----:R-:W0:Y:S08]  /*2c90*/  I2F.F64 R6, R4 ;  /* 0x0000000400067312 */ /* 0x001e300000201c00 */
[----:B-1----:R-:W1:Y:S01]  /*2ca0*/  I2F.F64 R2, R8 ;  /* 0x0000000800027312 */ /* 0x002e620000201c00 */
[----:B0-----:R-:W-:-:S02]  /*2cb0*/  DADD R6, R6, 0.5 ;  /* 0x3fe0000006067429 */ /* 0x001fc40000000000 */
[----:B-1----:R-:W-:-:S08]  /*2cc0*/  DADD R2, R2, 0.5 ;  /* 0x3fe0000002027429 */ /* 0x002fd00000000000 */
[----:B------:R-:W0:Y:S08]  /*2cd0*/  F2F.F32.F64 R7, R6 ;  /* 0x0000000600077310 */ /* 0x000e300000301000 */
[----:B--2---:R1:W2:Y:S01]  /*2ce0*/  F2F.F32.F64 R2, R2 ;  /* 0x0000000200027310 */ /* 0x0042a20000301000 */
[CC--:B0-----:R-:W-:Y:S02]  /*2cf0*/  FSETP.GT.AND P2, PT, R19.reuse, R7.reuse, PT ;  /* 0x000000071300720b */ /* 0x0c1fe40003f44000 */
[----:B------:R-:W-:Y:S01]  /*2d00*/  FSETP.GEU.AND P5, PT, R18, R7, PT ;  /* 0x000000071200720b */ /* 0x000fe20003fae000 */
[--C-:B-1----:R-:W-:Y:S01]  /*2d10*/  FADD R3, -R28, R7.reuse ;  /* 0x000000071c037221 */ /* 0x102fe20000000100 */
[-C--:B------:R-:W-:Y:S01]  /*2d20*/  FSETP.GT.AND P2, PT, R19, R34.reuse, P2 ;  /* 0x000000221300720b */ /* 0x080fe20001744000 */
[----:B------:R-:W-:Y:S01]  /*2d30*/  FADD R7, -R34, R7 ;  /* 0x0000000722077221 */ /* 0x000fe20000000100 */
[----:B------:R-:W-:Y:S01]  /*2d40*/  FSETP.LT.AND P5, PT, R18, R34, !P5 ;  /* 0x000000221200720b */ /* 0x000fe20006fa1000 */
[C---:B------:R-:W-:Y:S01]  /*2d50*/  FMUL R8, R22.reuse, R3 ;  /* 0x0000000316087220 */ /* 0x040fe20000400000 */
[-C--:B--2---:R-:W-:Y:S01]  /*2d60*/  FSETP.GT.AND P1, PT, R17, R2.reuse, PT ;  /* 0x000000021100720b */ /* 0x084fe20003f24000 */
[----:B------:R-:W-:Y:S01]  /*2d70*/  FMUL R6, R22, R7 ;  /* 0x0000000716067220 */ /* 0x000fe20000400000 */
[----:B------:R-:W-:Y:S01]  /*2d80*/  FSETP.GEU.AND P0, PT, R16, R2, PT ;  /* 0x000000021000720b */ /* 0x000fe20003f0e000 */
[----:B------:R-:W-:Y:S01]  /*2d90*/  FADD R2, R23, R8 ;  /* 0x0000000817027221 */ /* 0x000fe20000000000 */
[----:B------:R-:W-:-:S02]  /*2da0*/  FSETP.GT.AND P1, PT, R17, R43, P1 ;  /* 0x0000002b1100720b */ /* 0x000fc40000f24000 */
[----:B------:R-:W-:Y:S01]  /*2db0*/  FSETP.LT.AND P0, PT, R16, R43, !P0 ;  /* 0x0000002b1000720b */ /* 0x000fe20004701000 */
[----:B------:R-:W-:Y:S01]  /*2dc0*/  FADD R2, R11, R2 ;  /* 0x000000020b027221 */ /* 0x000fe20000000000 */
[----:B------:R-:W-:-:S04]  /*2dd0*/  PLOP3.LUT P2, PT, P5, P3, P2, 0xfe, 0x0 ;  /* 0x000000000000781c */ /* 0x000fc80002f47f26 */
[----:B------:R-:W-:Y:S02]  /*2de0*/  PLOP3.LUT P0, PT, P0, P2, P1, 0xfe, 0x0 ;  /* 0x000000000000781c */ /* 0x000fe40000705f16 */
[----:B------:R-:W-:-:S04]  /*2df0*/  FSETP.GE.AND P1, PT, R2, RZ, PT ;  /* 0x000000ff0200720b */ /* 0x000fc80003f26000 */
[----:B------:R-:W-:-:S04]  /*2e00*/  FSETP.LTU.XOR P1, PT, R0, RZ, P1 ;  /* 0x000000ff0000720b */ /* 0x000fc80000f29800 */
[----:B------:R-:W-:-:S13]  /*2e10*/  PLOP3.LUT P0, PT, P0, P1, PT, 0xf8, 0x8f ;  /* 0x00000000008f781c */ /* 0x000fda0000703f70 */
[----:B------:R-:W-:Y:S05]  /*2e20*/  @P0 BRA `(.L_x_85) ;  /* 0x0000000000800947 */ /* 0x000fea0003800000 */
[----:B------:R-:W-:Y:S01]  /*2e30*/  FADD R3, R33, R6 ;  /* 0x0000000621037221 */ /* 0x000fe20000000000 */
[----:B------:R-:W-:Y:S03]  /*2e40*/  BSSY.RECONVERGENT B3, `(.L_x_86) ;  /* 0x000000e000037945 */ /* 0x000fe60003800200 */
        /* <DEDUP_REMOVED lines=13> */
.L_x_87:
[----:B------:R-:W-:Y:S05]  /*2f20*/  BSYNC.RECONVERGENT B3 ;  /* 0x0000000000037941 */ /* 0x000fea0003800200 */
.L_x_86:
[----:B------:R-:W-:-:S04]  /*2f30*/  FSETP.GT.AND P0, PT, R2, 1, PT ;  /* 0x3f8000000200780b */ /* 0x000fc80003f04000 */
[----:B------:R-:W-:-:S13]  /*2f40*/  FSETP.LT.OR P0, PT, R2, RZ, P0 ;  /* 0x000000ff0200720b */ /* 0x000fda0000701400 */
[----:B------:R-:W-:Y:S05]  /*2f50*/  @P0 BRA `(.L_x_85) ;  /* 0x0000000000340947 */ /* 0x000fea0003800000 */
[----:B------:R-:W-:Y:S01]  /*2f60*/  FADD R47, -R36, R41 ;  /* 0x00000029242f7221 */ /* 0x000fe20000000100 */
[-C--:B------:R-:W-:Y:S01]  /*2f70*/  FFMA R3, R7, R2.reuse, R34 ;  /* 0x0000000207037223 */ /* 0x080fe20000000022 */
[-C--:B------:R-:W-:Y:S02]  /*2f80*/  FFMA R49, R14, R2.reuse, R43 ;  /* 0x000000020e317223 */ /* 0x080fe4000000002b */
        /* <DEDUP_REMOVED lines=8> */
[----:B------:R-:W-:-:S05]  /*3010*/  @!P0 LOP3.LUT R37, R37, R46, RZ, 0xfc, !PT ;  /* 0x0000002e25258212 */ /* 0x000fca00078efcff */
[----:B------:R0:W-:Y:S02]  /*3020*/  @!P0 STG.E desc[UR8][R26.64], R37 ;  /* 0x000000251a008986 */ /* 0x0001e4000c101908 */
.L_x_85:
[----:B------:R-:W-:Y:S05]  /*3030*/  BSYNC.RECONVERGENT B2 ;  /* 0x0000000000027941 */ /* 0x000fea0003800200 */
.L_x_84:
[----:B------:R-:W-:Y:S01]  /*3040*/  LOP3.LUT P0, RZ, R13, R20, RZ, 0xfc, !PT ;  /* 0x000000140dff7212 */ /* 0x000fe2000780fcff */
[----:B------:R-:W-:-:S12]  /*3050*/  BSSY.RECONVERGENT B2, `(.L_x_88) ;  /* 0x000003c000027945 */ /* 0x000fd80003800200 */
[----:B------:R-:W-:Y:S05]  /*3060*/  @!P0 BRA `(.L_x_89) ;  /* 0x0000000000e48947 */ /* 0x000fea0003800000 */
[----:B------:R-:W-:Y:S01]  /*3070*/  VIADD R4, R12, 0xffffffff ;  /* 0xffffffff0c047836 */ /* 0x000fe20000000000 */
[----:B------:R-:W-:Y:S01]  /*3080*/  IADD3 R42, PT, PT, R45, R20, RZ ;  /* 0x000000142d2a7210 */ /* 0x000fe20007ffe0ff */
[----:B------:R-:W-:Y:S02]  /*3090*/  IMAD.SHL.U32 R46, R46, 0x2, RZ ;  /* 0x000000022e2e7824 */ /* 0x000fe400078e00ff */
[----:B------:R1:W2:Y:S08]  /*30a0*/  I2F.F64 R48, R4 ;  /* 0x0000000400307312 */ /* 0x0002b00000201c00 */
[----:B------:R-:W3:Y:S01]  /*30b0*/  I2F.F64 R2, R42 ;  /* 0x0000002a00027312 */ /* 0x000ee20000201c00 */
[----:B-1----:R-:W-:-:S04]  /*30c0*/  FADD R4, R29, R8 ;  /* 0x000000081d047221 */ /* 0x002fc80000000000 */
[----:B------:R-:W-:Y:S01]  /*30d0*/  FADD R4, R11, R4 ;  /* 0x000000040b047221 */ /* 0x000fe20000000000 */
[----:B--2---:R-:W-:Y:S02]  /*30e0*/  DADD R48, R48, 0.5 ;  /* 0x3fe0000030307429 */ /* 0x004fe40000000000 */
[----:B---3--:R-:W-:-:S08]  /*30f0*/  DADD R2, R2, 0.5 ;  /* 0x3fe0000002027429 */ /* 0x008fd00000000000 */
[----:B------:R-:W1:Y:S08]  /*3100*/  F2F.F32.F64 R48, R48 ;  /* 0x0000003000307310 */ /* 0x000e700000301000 */
[----:B------:R-:W2:Y:S01]  /*3110*/  F2F.F32.F64 R2, R2 ;  /* 0x0000000200027310 */ /* 0x000ea20000301000 */
[----:B-1----:R-:W-:-:S04]  /*3120*/  FSETP.GT.AND P2, PT, R19, R48, PT ;  /* 0x000000301300720b */ /* 0x002fc80003f44000 */
[----:B------:R-:W-:Y:S02]  /*3130*/  FSETP.GT.AND P2, PT, R19, R34, P2 ;  /* 0x000000221300720b */ /* 0x000fe40001744000 */
[CC--:B--2---:R-:W-:Y:S02]  /*3140*/  FSETP.GT.AND P1, PT, R17.reuse, R2.reuse, PT ;  /* 0x000000021100720b */ /* 0x0c4fe40003f24000 */
[C---:B------:R-:W-:Y:S02]  /*3150*/  FSETP.GEU.AND P0, PT, R16.reuse, R2, PT ;  /* 0x000000021000720b */ /* 0x040fe40003f0e000 */
[-C--:B------:R-:W-:Y:S02]  /*3160*/  FSETP.GT.AND P1, PT, R17, R43.reuse, P1 ;  /* 0x0000002b1100720b */ /* 0x080fe40000f24000 */
[----:B------:R-:W-:Y:S02]  /*3170*/  FSETP.LT.AND P0, PT, R16, R43, !P0 ;  /* 0x0000002b1000720b */ /* 0x000fe40004701000 */
        /* <DEDUP_REMOVED lines=9> */
[----:B------:R-:W1:Y:S08]  /*3210*/  MUFU.RCP R2, R47 ;  /* 0x0000002f00027308 */ /* 0x000e700000001000 */
[----:B------:R-:W2:Y:S01]  /*3220*/  FCHK P0, -R0, R47 ;  /* 0x0000002f00007302 */ /* 0x000ea20000000100 */
[----:B-1----:R-:W-:-:S04]  /*3230*/  FFMA R3, -R47, R2, 1 ;  /* 0x3f8000002f037423 */ /* 0x002fc80000000102 */
[----:B------:R-:W-:-:S04]  /*3240*/  FFMA R3, R2, R3, R2 ;  /* 0x0000000302037223 */ /* 0x000fc80000000002 */
[----:B------:R-:W-:-:S04]  /*3250*/  FFMA R2, -R0, R3, RZ ;  /* 0x0000000300027223 */ /* 0x000fc800000001ff */
[----:B------:R-:W-:-:S04]  /*3260*/  FFMA R4, -R47, R2, -R0 ;  /* 0x000000022f047223 */ /* 0x000fc80000000900 */
[----:B------:R-:W-:Y:S01]  /*3270*/  FFMA R2, R3, R4, R2 ;  /* 0x0000000403027223 */ /* 0x000fe20000000002 */
[----:B--2---:R-:W-:Y:S06]  /*3280*/  @!P0 BRA `(.L_x_92) ;  /* 0x0000000000108947 */ /* 0x004fec0003800000 */
[----:B------:R-:W-:Y:S01]  /*3290*/  MOV R2, R47 ;  /* 0x0000002f00027202 */ /* 0x000fe20000000f00 */
[----:B------:R-:W-:Y:S01]  /*32a0*/  FADD R3, -R0, -RZ ;  /* 0x800000ff00037221 */ /* 0x000fe20000000100 */
[----:B------:R-:W-:-:S07]  /*32b0*/  MOV R42, 0x32d0 ;  /* 0x000032d0002a7802 */ /* 0x000fce0000000f00 */
[----:B0-----:R-:W-:Y:S05]  /*32c0*/  CALL.REL.NOINC `($__internal_1_$__cuda_sm3x_div_rn_noftz_f32_slowpath) ;  /* 0x0000000400647944 */ /* 0x001fea0003c00000 */
.L_x_92:
[----:B------:R-:W-:Y:S05]  /*32d0*/  BSYNC.RECONVERGENT B3 ;  /* 0x0000000000037941 */ /* 0x000fea0003800200 */
.L_x_91:
[----:B------:R-:W-:-:S04]  /*32e0*/  FSETP.GT.AND P0, PT, R2, 1, PT ;  /* 0x3f8000000200780b */ /* 0x000fc80003f04000 */
[----:B------:R-:W-:-:S13]  /*32f0*/  FSETP.LT.OR P0, PT, R2, RZ, P0 ;  /* 0x000000ff0200720b */ /* 0x000fda0000701400 */
[----:B------:R-:W-:Y:S05]  /*3300*/  @P0 BRA `(.L_x_90) ;  /* 0x0000000000400947 */ /* 0x000fea0003800000 */
[----:B------:R-:W-:Y:S01]  /*3310*/  FADD R47, R36, -R36 ;  /* 0x80000024242f7221 */ /* 0x000fe20000000000 */
        /* <DEDUP_REMOVED lines=10> */
[----:B------:R-:W-:Y:S05]  /*33c0*/  @P0 BRA `(.L_x_90) ;  /* 0x0000000000100947 */ /* 0x000fea0003800000 */
[----:B0-----:R-:W-:-:S05]  /*33d0*/  LOP3.LUT R37, R37, R46, RZ, 0xfc, !PT ;  /* 0x0000002e25257212 */ /* 0x001fca00078efcff */
[----:B------:R1:W-:Y:S01]  /*33e0*/  STG.E desc[UR8][R26.64], R37 ;  /* 0x000000251a007986 */ /* 0x0003e2000c101908 */
[----:B------:R-:W-:Y:S05]  /*33f0*/  BRA `(.L_x_90) ;  /* 0x0000000000047947 */ /* 0x000fea0003800000 */
.L_x_89:
[----:B------:R-:W-:-:S07]  /*3400*/  IMAD.SHL.U32 R46, R46, 0x4, RZ ;  /* 0x000000042e2e7824 */ /* 0x000fce00078e00ff */
.L_x_90:
[----:B------:R-:W-:Y:S05]  /*3410*/  BSYNC.RECONVERGENT B2 ;  /* 0x0000000000027941 */ /* 0x000fea0003800200 */
.L_x_88:
[----:B------:R-:W-:Y:S01]  /*3420*/  IADD3 R4, PT, PT, R12, -0x1, RZ ;  /* 0xffffffff0c047810 */ /* 0x000fe20007ffe0ff */
[----:B------:R-:W-:Y:S02]  /*3430*/  IMAD.IADD R42, R45, 0x1, R20 ;  /* 0x000000012d2a7824 */ /* 0x000fe400078e0214 */
[----:B------:R-:W-:Y:S01]  /*3440*/  FADD R8, R21, R8 ;  /* 0x0000000815087221 */ /* 0x000fe20000000000 */
[----:B------:R-:W-:Y:S01]  /*3450*/  BSSY.RECONVERGENT B2, `(.L_x_93) ;  /* 0x0000035000027945 */ /* 0x000fe20003800200 */
[----:B------:R-:W2:Y:S02]  /*3460*/  I2F.F64 R48, R4 ;  /* 0x0000000400307312 */ /* 0x000ea40000201c00 */
[----:B------:R-:W-:-:S06]  /*3470*/  FADD R8, R11, R8 ;  /* 0x000000080b087221 */ /* 0x000fcc0000000000 */
[----:B------:R-:W3:Y:S01]  /*3480*/  I2F.F64 R2, R42 ;  /* 0x0000002a00027312 */ /* 0x000ee20000201c00 */
[----:B--2---:R-:W-:Y:S02]  /*3490*/  DADD R48, R48, 0.5 ;  /* 0x3fe0000030307429 */ /* 0x004fe40000000000 */
[----:B---3--:R-:W-:-:S08]  /*34a0*/  DADD R2, R2, 0.5 ;  /* 0x3fe0000002027429 */ /* 0x008fd00000000000 */
[----:B------:R-:W2:Y:S08]  /*34b0*/  F2F.F32.F64 R48, R48 ;  /* 0x0000003000307310 */ /* 0x000eb00000301000 */
[----:B------:R-:W3:Y:S01]  /*34c0*/  F2F.F32.F64 R2, R2 ;  /* 0x0000000200027310 */ /* 0x000ee20000301000 */
[----:B--2---:R-:W-:-:S04]  /*34d0*/  FSETP.GT.AND P0, PT, R19, R48, PT ;  /* 0x000000301300720b */ /* 0x004fc80003f04000 */
[----:B------:R-:W-:-:S04]  /*34e0*/  FSETP.GT.AND P1, PT, R19, R34, P0 ;  /* 0x000000221300720b */ /* 0x000fc80000724000 */
[----:B------:R-:W-:Y:S02]  /*34f0*/  PLOP3.LUT P5, PT, P5, P4, P1, 0xfe, 0x0 ;  /* 0x000000000000781c */ /* 0x000fe40002fa9f16 */
[CC--:B---3--:R-:W-:Y:S02]  /*3500*/  FSETP.GT.AND P0, PT, R17.reuse, R2.reuse, PT ;  /* 0x000000021100720b */ /* 0x0c8fe40003f04000 */
[C---:B------:R-:W-:Y:S02]  /*3510*/  FSETP.GEU.AND P1, PT, R16.reuse, R2, PT ;  /* 0x000000021000720b */ /* 0x040fe40003f2e000 */
[-C--:B------:R-:W-:Y:S02]  /*3520*/  FSETP.GT.AND P0, PT, R17, R43.reuse, P0 ;  /* 0x0000002b1100720b */ /* 0x080fe40000704000 */
[----:B------:R-:W-:-:S04]  /*3530*/  FSETP.LT.AND P1, PT, R16, R43, !P1 ;  /* 0x0000002b1000720b */ /* 0x000fc80004f21000 */
        /* <DEDUP_REMOVED lines=8> */
[----:B------:R-:W2:Y:S08]  /*35c0*/  MUFU.RCP R2, R47 ;  /* 0x0000002f00027308 */ /* 0x000eb00000001000 */
[----:B------:R-:W3:Y:S01]  /*35d0*/  FCHK P0, -R0, R47 ;  /* 0x0000002f00007302 */ /* 0x000ee20000000100 */
[----:B--2---:R-:W-:-:S04]  /*35e0*/  FFMA R3, -R47, R2, 1 ;  /* 0x3f8000002f037423 */ /* 0x004fc80000000102 */
[----:B------:R-:W-:-:S04]  /*35f0*/  FFMA R3, R2, R3, R2 ;  /* 0x0000000302037223 */ /* 0x000fc80000000002 */
[----:B------:R-:W-:-:S04]  /*3600*/  FFMA R2, -R0, R3, RZ ;  /* 0x0000000300027223 */ /* 0x000fc800000001ff */
[----:B------:R-:W-:-:S04]  /*3610*/  FFMA R4, -R47, R2, -R0 ;  /* 0x000000022f047223 */ /* 0x000fc80000000900 */
[----:B------:R-:W-:Y:S01]  /*3620*/  FFMA R2, R3, R4, R2 ;  /* 0x0000000403027223 */ /* 0x000fe20000000002 */
[----:B---3--:R-:W-:Y:S06]  /*3630*/  @!P0 BRA `(.L_x_96) ;  /* 0x0000000000108947 */ /* 0x008fec0003800000 */
[----:B------:R-:W-:Y:S01]  /*3640*/  MOV R2, R47 ;  /* 0x0000002f00027202 */ /* 0x000fe20000000f00 */
[----:B------:R-:W-:Y:S01]  /*3650*/  FADD R3, -R0, -RZ ;  /* 0x800000ff00037221 */ /* 0x000fe20000000100 */
[----:B------:R-:W-:-:S07]  /*3660*/  MOV R42, 0x3680 ;  /* 0x00003680002a7802 */ /* 0x000fce0000000f00 */
[----:B01----:R-:W-:Y:S05]  /*3670*/  CALL.REL.NOINC `($__internal_1_$__cuda_sm3x_div_rn_noftz_f32_slowpath) ;  /* 0x0000000000787944 */ /* 0x003fea0003c00000 */
.L_x_96:
[----:B------:R-:W-:Y:S05]  /*3680*/  BSYNC.RECONVERGENT B3 ;  /* 0x0000000000037941 */ /* 0x000fea0003800200 */
.L_x_95:
[----:B------:R-:W-:-:S04]  /*3690*/  FSETP.GT.AND P0, PT, R2, 1, PT ;  /* 0x3f8000000200780b */ /* 0x000fc80003f04000 */
[----:B------:R-:W-:-:S13]  /*36a0*/  FSETP.LT.OR P0, PT, R2, RZ, P0 ;  /* 0x000000ff0200720b */ /* 0x000fda0000701400 */
[----:B------:R-:W-:Y:S05]  /*36b0*/  @P0 BRA `(.L_x_94) ;  /* 0x0000000000380947 */ /* 0x000fea0003800000 */
[-C--:B------:R-:W-:Y:S01]  /*36c0*/  FFMA R3, R7, R2.reuse, R34 ;  /* 0x0000000207037223 */ /* 0x080fe20000000022 */
[----:B------:R-:W-:Y:S01]  /*36d0*/  FADD R47, -R36, R39 ;  /* 0x00000027242f7221 */ /* 0x000fe20000000100 */
[-C--:B------:R-:W-:Y:S02]  /*36e0*/  FFMA R49, R14, R2.reuse, R43 ;  /* 0x000000020e317223 */ /* 0x080fe4000000002b */
[----:B------:R-:W-:Y:S01]  /*36f0*/  FADD R3, -R28, R3 ;  /* 0x000000031c037221 */ /* 0x000fe20000000100 */
[----:B------:R-:W-:-:S03]  /*3700*/  FFMA R47, R47, R2, R36 ;  /* 0x000000022f2f7223 */ /* 0x000fc60000000024 */
[----:B------:R-:W-:Y:S01]  /*3710*/  FMUL R7, R3, R3 ;  /* 0x0000000303077220 */ /* 0x000fe20000400000 */
[----:B------:R-:W-:Y:S01]  /*3720*/  FADD R2, -R30, R47 ;  /* 0x0000002f1e027221 */ /* 0x000fe20000000100 */
[----:B------:R-:W-:-:S03]  /*3730*/  FADD R3, -R24, R49 ;  /* 0x0000003118037221 */ /* 0x000fc60000000100 */
[----:B------:R-:W-:-:S04]  /*3740*/  FFMA R2, R2, R2, R7 ;  /* 0x0000000202027223 */ /* 0x000fc80000000007 */
[----:B------:R-:W-:-:S05]  /*3750*/  FFMA R2, R3, R3, R2 ;  /* 0x0000000303027223 */ /* 0x000fca0000000002 */
[----:B------:R-:W-:-:S13]  /*3760*/  FSETP.GEU.AND P0, PT, R2, R15, PT ;  /* 0x0000000f0200720b */ /* 0x000fda0003f0e000 */
[----:B------:R-:W-:-:S05]  /*3770*/  @!P0 IMAD.SHL.U32 R2, R46, 0x2, RZ ;  /* 0x000000022e028824 */ /* 0x000fca00078e00ff */
[----:B01----:R-:W-:-:S05]  /*3780*/  @!P0 LOP3.LUT R37, R37, R2, RZ, 0xfc, !PT ;  /* 0x0000000225258212 */ /* 0x003fca00078efcff */
[----:B------:R2:W-:Y:S02]  /*3790*/  @!P0 STG.E desc[UR8][R26.64], R37 ;  /* 0x000000251a008986 */ /* 0x0005e4000c101908 */
.L_x_94:
[----:B------:R-:W-:Y:S05]  /*37a0*/  BSYNC.RECONVERGENT B2 ;  /* 0x0000000000027941 */ /* 0x000fea0003800200 */
.L_x_93:
[----:B------:R-:W-:Y:S01]  /*37b0*/  IADD3 R13, PT, PT, R13, 0x1, RZ ;  /* 0x000000010d0d7810 */ /* 0x000fe20007ffe0ff */
[----:B------:R-:W-:Y:S01]  /*37c0*/  IMAD.SHL.U32 R46, R46, 0x4, RZ ;  /* 0x000000042e2e7824 */ /* 0x000fe200078e00ff */
[----:B------:R-:W-:Y:S02]  /*37d0*/  IADD3 R12, PT, PT, R12, 0x1, RZ ;  /* 0x000000010c0c7810 */ /* 0x000fe40007ffe0ff */
[----:B------:R-:W-:-:S13]  /*37e0*/  ISETP.NE.AND P0, PT, R13, 0x2, PT ;  /* 0x000000020d00780c */ /* 0x000fda0003f05270 */
[----:B------:R-:W-:Y:S05]  /*37f0*/  @P0 BRA `(.L_x_97) ;  /* 0xfffffff400140947 */ /* 0x000fea000383ffff */
[----:B------:R-:W-:-:S05]  /*3800*/  VIADD R20, R20, 0x1 ;  /* 0x0000000114147836 */ /* 0x000fca0000000000 */
[----:B------:R-:W-:-:S13]  /*3810*/  ISETP.NE.AND P0, PT, R20, 0x2, PT ;  /* 0x000000021400780c */ /* 0x000fda0003f05270 */
[----:B------:R-:W-:Y:S05]  /*3820*/  @P0 BRA `(.L_x_98) ;  /* 0xfffffff000e00947 */ /* 0x000fea000383ffff */
[----:B------:R-:W-:-:S13]  /*3830*/  ISETP.NE.AND P1, PT, R5, RZ, PT ;  /* 0x000000ff0500720c */ /* 0x000fda0003f25270 */
[----:B------:R-:W-:Y:S05]  /*3840*/  @P1 BRA `(.L_x_99) ;  /* 0xfffffff000101947 */ /* 0x000fea000383ffff */
[----:B------:R-:W-:Y:S05]  /*3850*/  EXIT ;  /* 0x000000000000794d */ /* 0x000fea0003800000 */
        .weak           $__internal_1_$__cuda_sm3x_div_rn_noftz_f32_slowpath
        .type           $__internal_1_$__cuda_sm3x_div_rn_noftz_f32_slowpath,@function
        .size           $__internal_1_$__cuda_sm3x_div_rn_noftz_f32_slowpath,(.L_x_113 - $__internal_1_$__cuda_sm3x_div_rn_noftz_f32_slowpath)
$__internal_1_$__cuda_sm3x_div_rn_noftz_f32_slowpath:
[----:B------:R-:W-:Y:S01]  /*3860*/  SHF.R.U32.HI R4, RZ, 0x17, R2 ;  /* 0x00000017ff047819 */ /* 0x000fe20000011602 */
[----:B------:R-:W-:Y:S01]  /*3870*/  BSSY.RECONVERGENT B0, `(.L_x_100) ;  /* 0x0000062000007945 */ /* 0x000fe20003800200 */
[----:B------:R-:W-:Y:S02]  /*3880*/  SHF.R.U32.HI R47, RZ, 0x17, R3 ;  /* 0x00000017ff2f7819 */ /* 0x000fe40000011603 */
[----:B------:R-:W-:Y:S02]  /*3890*/  LOP3.LUT R4, R4, 0xff, RZ, 0xc0, !PT ;  /* 0x000000ff04047812 */ /* 0x000fe400078ec0ff */
[----:B------:R-:W-:Y:S02]  /*38a0*/  LOP3.LUT R47, R47, 0xff, RZ, 0xc0, !PT ;  /* 0x000000ff2f2f7812 */ /* 0x000fe400078ec0ff */
[----:B------:R-:W-:-:S03]  /*38b0*/  IADD3 R48, PT, PT, R4, -0x1, RZ ;  /* 0xffffffff04307810 */ /* 0x000fc60007ffe0ff */
[----:B------:R-:W-:Y:S01]  /*38c0*/  VIADD R49, R47, 0xffffffff ;  /* 0xffffffff2f317836 */ /* 0x000fe20000000000 */
[----:B------:R-:W-:-:S04]  /*38d0*/  ISETP.GT.U32.AND P0, PT, R48, 0xfd, PT ;  /* 0x000000fd3000780c */ /* 0x000fc80003f04070 */
[----:B------:R-:W-:-:S13]  /*38e0*/  ISETP.GT.U32.OR P0, PT, R49, 0xfd, P0 ;  /* 0x000000fd3100780c */ /* 0x000fda0000704470 */
[----:B------:R-:W-:Y:S01]  /*38f0*/  @!P0 MOV R44, RZ ;  /* 0x000000ff002c8202 */ /* 0x000fe20000000f00 */
        /* <DEDUP_REMOVED lines=19> */
[----:B------:R-:W-:Y:S01]  /*3a30*/  @P0 IMAD.MOV.U32 R44, RZ, RZ, RZ ;  /* 0x000000ffff2c0224 */ /* 0x000fe200078e00ff */
[----:B------:R-:W-:Y:S01]  /*3a40*/  @!P0 MOV R44, 0xffffffc0 ;  /* 0xffffffc0002c8802 */ /* 0x000fe20000000f00 */
[----:B------:R-:W-:Y:S01]  /*3a50*/  @!P0 FFMA R3, R3, 1.84467440737095516160e+19, RZ ;  /* 0x5f80000003038823 */ /* 0x000fe200000000ff */
[----:B------:R-:W-:-:S03]  /*3a60*/  @!P1 FFMA R2, R2, 1.84467440737095516160e+19, RZ ;  /* 0x5f80000002029823 */ /* 0x000fc600000000ff */
[----:B------:R-:W-:-:S07]  /*3a70*/  @!P1 VIADD R44, R44, 0x40 ;  /* 0x000000402c2c9836 */ /* 0x000fce0000000000 */
.L_x_101:
[----:B------:R-:W-:Y:S01]  /*3a80*/  LEA R49, R4, 0xc0800000, 0x17 ;  /* 0xc080000004317811 */ /* 0x000fe200078eb8ff */
[----:B------:R-:W-:Y:S01]  /*3a90*/  VIADD R48, R47, 0xffffff81 ;  /* 0xffffff812f307836 */ /* 0x000fe20000000000 */
[----:B------:R-:W-:Y:S02]  /*3aa0*/  BSSY.RECONVERGENT B1, `(.L_x_106) ;  /* 0x0000035000017945 */ /* 0x000fe40003800200 */
[----:B------:R-:W-:-:S04]  /*3ab0*/  IADD3 R51, PT, PT, -R49, R2, RZ ;  /* 0x0000000231337210 */ /* 0x000fc80007ffe1ff */
[----:B------:R0:W1:Y:S01]  /*3ac0*/  MUFU.RCP R2, R51 ;  /* 0x0000003300027308 */ /* 0x0000620000001000 */
[----:B------:R-:W-:Y:S01]  /*3ad0*/  FADD.FTZ R49, -R51, -RZ ;  /* 0x800000ff33317221 */ /* 0x000fe20000010100 */
[----:B0-----:R-:W-:-:S04]  /*3ae0*/  IADD3 R51, PT, PT, R48, 0x7f, -R4 ;  /* 0x0000007f30337810 */ /* 0x001fc80007ffe804 */
[----:B------:R-:W-:Y:S01]  /*3af0*/  IADD3 R51, PT, PT, R51, R44, RZ ;  /* 0x0000002c33337210 */ /* 0x000fe20007ffe0ff */
[----:B-1----:R-:W-:-:S04]  /*3b00*/  FFMA R47, R2, R49, 1 ;  /* 0x3f800000022f7423 */ /* 0x002fc80000000031 */
[----:B------:R-:W-:Y:S01]  /*3b10*/  FFMA R47, R2, R47, R2 ;  /* 0x0000002f022f7223 */ /* 0x000fe20000000002 */
[----:B------:R-:W-:-:S04]  /*3b20*/  IMAD R2, R48, -0x800000, R3 ;  /* 0xff80000030027824 */ /* 0x000fc800078e0203 */
[----:B------:R-:W-:-:S04]  /*3b30*/  FFMA R50, R2, R47, RZ ;  /* 0x0000002f02327223 */ /* 0x000fc800000000ff */
[----:B------:R-:W-:-:S04]  /*3b40*/  FFMA R3, R49, R50, R2 ;  /* 0x0000003231037223 */ /* 0x000fc80000000002 */
[----:B------:R-:W-:-:S04]  /*3b50*/  FFMA R50, R47, R3, R50 ;  /* 0x000000032f327223 */ /* 0x000fc80000000032 */
[----:B------:R-:W-:-:S04]  /*3b60*/  FFMA R49, R49, R50, R2 ;  /* 0x0000003231317223 */ /* 0x000fc80000000002 */
[----:B------:R-:W-:-:S05]  /*3b70*/  FFMA R2, R47, R49, R50 ;  /* 0x000000312f027223 */ /* 0x000fca0000000032 */
[----:B------:R-:W-:-:S04]  /*3b80*/  SHF.R.U32.HI R3, RZ, 0x17, R2 ;  /* 0x00000017ff037819 */ /* 0x000fc80000011602 */
[----:B------:R-:W-:-:S05]  /*3b90*/  LOP3.LUT R4, R3, 0xff, RZ, 0xc0, !PT ;  /* 0x000000ff03047812 */ /* 0x000fca00078ec0ff */
[----:B------:R-:W-:-:S05]  /*3ba0*/  IMAD.IADD R3, R4, 0x1, R51 ;  /* 0x0000000104037824 */ /* 0x000fca00078e0233 */
[----:B------:R-:W-:-:S04]  /*3bb0*/  IADD3 R4, PT, PT, R3, -0x1, RZ ;  /* 0xffffffff03047810 */ /* 0x000fc80007ffe0ff */
        /* <DEDUP_REMOVED lines=9> */
[CCC-:B------:R-:W-:Y:S01]  /*3c50*/  FFMA.RZ R44, R47.reuse, R49.reuse, R50.reuse ;  /* 0x000000312f2c7223 */ /* 0x1c0fe2000000c032 */
[CCC-:B------:R-:W-:Y:S01]  /*3c60*/  FFMA.RP R4, R47.reuse, R49.reuse, R50.reuse ;  /* 0x000000312f047223 */ /* 0x1c0fe20000008032 */
[----:B------:R-:W-:Y:S01]  /*3c70*/  FFMA.RM R47, R47, R49, R50 ;  /* 0x000000312f2f7223 */ /* 0x000fe20000004032 */
[C---:B------:R-:W-:Y:S01]  /*3c80*/  VIADD R49, R3.reuse, 0x20 ;  /* 0x0000002003317836 */ /* 0x040fe20000000000 */
[C---:B------:R-:W-:Y:S02]  /*3c90*/  ISETP.NE.AND P1, PT, R3.reuse, RZ, PT ;  /* 0x000000ff0300720c */ /* 0x040fe40003f25270 */
[----:B------:R-:W-:Y:S02]  /*3ca0*/  LOP3.LUT R44, R44, 0x7fffff, RZ, 0xc0, !PT ;  /* 0x007fffff2c2c7812 */ /* 0x000fe400078ec0ff */
[----:B------:R-:W-:Y:S02]  /*3cb0*/  ISETP.NE.AND P0, PT, R3, RZ, PT ;  /* 0x000000ff0300720c */ /* 0x000fe40003f05270 */
[----:B------:R-:W-:-:S02]  /*3cc0*/  LOP3.LUT R44, R44, 0x800000, RZ, 0xfc, !PT ;  /* 0x008000002c2c7812 */ /* 0x000fc400078efcff */
[----:B------:R-:W-:Y:S02]  /*3cd0*/  IADD3 R3, PT, PT, -R3, RZ, RZ ;  /* 0x000000ff03037210 */ /* 0x000fe40007ffe1ff */
[----:B------:R-:W-:Y:S02]  /*3ce0*/  SHF.L.U32 R49, R44, R49, RZ ;  /* 0x000000312c317219 */ /* 0x000fe400000006ff */
[----:B------:R-:W-:Y:S02]  /*3cf0*/  SEL R3, R3, RZ, P1 ;  /* 0x000000ff03037207 */ /* 0x000fe40000800000 */
[----:B------:R-:W-:Y:S02]  /*3d00*/  FSETP.NEU.FTZ.AND P1, PT, R4, R47, PT ;  /* 0x0000002f0400720b */ /* 0x000fe40003f3d000 */
[----:B------:R-:W-:Y:S02]  /*3d10*/  ISETP.NE.AND P0, PT, R49, RZ, P0 ;  /* 0x000000ff3100720c */ /* 0x000fe40000705270 */
[----:B------:R-:W-:-:S02]  /*3d20*/  SHF.R.U32.HI R3, RZ, R3, R44 ;  /* 0x00000003ff037219 */ /* 0x000fc4000001162c */
[----:B------:R-:W-:Y:S02]  /*3d30*/  PLOP3.LUT P0, PT, P1, P0, PT, 0xf8, 0x8f ;  /* 0x00000000008f781c */ /* 0x000fe40000f01f70 */
[----:B------:R-:W-:Y:S02]  /*3d40*/  SHF.R.U32.HI R4, RZ, 0x1, R3 ;  /* 0x00000001ff047819 */ /* 0x000fe40000011603 */
[----:B------:R-:W-:-:S04]  /*3d50*/  SEL R47, RZ, 0x1, !P0 ;  /* 0x00000001ff2f7807 */ /* 0x000fc80004000000 */
[----:B------:R-:W-:-:S04]  /*3d60*/  LOP3.LUT R44, R47, 0x1, R4, 0xf8, !PT ;  /* 0x000000012f2c7812 */ /* 0x000fc800078ef804 */
[----:B------:R-:W-:-:S05]  /*3d70*/  LOP3.LUT R3, R44, R3, RZ, 0xc0, !PT ;  /* 0x000000032c037212 */ /* 0x000fca00078ec0ff */
[----:B------:R-:W-:-:S05]  /*3d80*/  IMAD.IADD R3, R4, 0x1, R3 ;  /* 0x0000000104037824 */ /* 0x000fca00078e0203 */
[----:B------:R-:W-:Y:S01]  /*3d90*/  LOP3.LUT R2, R3, R2, RZ, 0xfc, !PT ;  /* 0x0000000203027212 */ /* 0x000fe200078efcff */
[----:B------:R-:W-:Y:S06]  /*3da0*/  BRA `(.L_x_109) ;  /* 0x0000000000107947 */ /* 0x000fec0003800000 */
.L_x_108:
[----:B------:R-:W-:-:S04]  /*3db0*/  LOP3.LUT R2, R2, 0x80000000, RZ, 0xc0, !PT ;  /* 0x8000000002027812 */ /* 0x000fc800078ec0ff */
[----:B------:R-:W-:Y:S01]  /*3dc0*/  LOP3.LUT R2, R2, 0x7f800000, RZ, 0xfc, !PT ;  /* 0x7f80000002027812 */ /* 0x000fe200078efcff */
[----:B------:R-:W-:Y:S06]  /*3dd0*/  BRA `(.L_x_109) ;  /* 0x0000000000047947 */ /* 0x000fec0003800000 */
.L_x_107:
[----:B------:R-:W-:-:S07]  /*3de0*/  LEA R2, R51, R2, 0x17 ;  /* 0x0000000233027211 */ /* 0x000fce00078eb8ff */
.L_x_109:
[----:B------:R-:W-:Y:S05]  /*3df0*/  BSYNC.RECONVERGENT B1 ;  /* 0x0000000000017941 */ /* 0x000fea0003800200 */
.L_x_106:
[----:B------:R-:W-:Y:S05]  /*3e00*/  BRA `(.L_x_110) ;  /* 0x0000000000207947 */ /* 0x000fea0003800000 */
.L_x_105:
[----:B------:R-:W-:-:S04]  /*3e10*/  LOP3.LUT R2, R2, 0x80000000, R3, 0x48, !PT ;  /* 0x8000000002027812 */ /* 0x000fc800078e4803 */
[----:B------:R-:W-:Y:S01]  /*3e20*/  LOP3.LUT R2, R2, 0x7f800000, RZ, 0xfc, !PT ;  /* 0x7f80000002027812 */ /* 0x000fe200078efcff */
[----:B------:R-:W-:Y:S06]  /*3e30*/  BRA `(.L_x_110) ;  /* 0x0000000000147947 */ /* 0x000fec0003800000 */
.L_x_104:
[----:B------:R-:W-:Y:S01]  /*3e40*/  LOP3.LUT R2, R2, 0x80000000, R3, 0x48, !PT ;  /* 0x8000000002027812 */ /* 0x000fe200078e4803 */
[----:B------:R-:W-:Y:S06]  /*3e50*/  BRA `(.L_x_110) ;  /* 0x00000000000c7947 */ /* 0x000fec0003800000 */
.L_x_103:
[----:B------:R-:W0:Y:S01]  /*3e60*/  MUFU.RSQ R2, -QNAN ;  /* 0xffc0000000027908 */ /* 0x000e220000001400 */
[----:B------:R-:W-:Y:S05]  /*3e70*/  BRA `(.L_x_110) ;  /* 0x0000000000047947 */ /* 0x000fea0003800000 */
.L_x_102:
[----:B------:R-:W-:-:S07]  /*3e80*/  FADD.FTZ R2, R3, R2 ;  /* 0x0000000203027221 */ /* 0x000fce0000010000 */
.L_x_110:
[----:B------:R-:W-:Y:S05]  /*3e90*/  BSYNC.RECONVERGENT B0 ;  /* 0x0000000000007941 */ /* 0x000fea0003800200 */
.L_x_100:
[----:B------:R-:W-:Y:S02]  /*3ea0*/  HFMA2 R49, -RZ, RZ, 0, 0 ;  /* 0x00000000ff317431 */ /* 0x000fe400000001ff */
[----:B------:R-:W-:-:S04]  /*3eb0*/  IMAD.MOV.U32 R48, RZ, RZ, R42 ;  /* 0x000000ffff307224 */ /* 0x000fc800078e002a */
[----:B0-----:R-:W-:Y:S05]  /*3ec0*/  RET.REL.NODEC R48 `(_Z32create_disk_pixel_localM_fusion2PjPfiiii) ;  /* 0xffffffc0304c7950 */ /* 0x001fea0003c3ffff */
.L_x_111:
        /* <DEDUP_REMOVED lines=11> */
.L_x_113:


//--------------------- .nv.shared._Z10show_disksPjPfiiiiiiiiii --------------------------
	.section	.nv.shared._Z10show_disksPjPfiiiiiiiiii,"aw",@nobits
	.sectionflags	@""
	.align	16
.nv.shared._Z10show_disksPjPfiiiiiiiiii:
	.zero		1040


//--------------------- .nv.shared.reserved.0     --------------------------
	.section	.nv.shared.reserved.0,"aw",@nobits
	.weak		__nv_reservedSMEM_offset_0_alias
	.size		__nv_reservedSMEM_offset_0_alias, 0, 64
	.other		__nv_reservedSMEM_offset_0_alias,@"STO_CUDA_RESERVED_SHARED STV_DEFAULT"
__nv_reservedSMEM_offset_0_alias:
	.zero		0
	.zero		64


//--------------------- .nv.shared._Z32create_disk_pixel_localM_fusion2PjPfiiii --------------------------
	.section	.nv.shared._Z32create_disk_pixel_localM_fusion2PjPfiiii,"aw",@nobits
	.sectionflags	@""
	.align	16
.nv.shared._Z32create_disk_pixel_localM_fusion2PjPfiiii:
	.zero		1040


//--------------------- .nv.constant0._Z10show_disksPjPfiiiiiiiiii --------------------------
	.section	.nv.constant0._Z10show_disksPjPfiiiiiiiiii,"a",@progbits
	.sectionflags	@""
	.align	4
.nv.constant0._Z10show_disksPjPfiiiiiiiiii:
	.zero		952


//--------------------- .nv.constant0._Z32create_disk_pixel_localM_fusion2PjPfiiii --------------------------
	.section	.nv.constant0._Z32create_disk_pixel_localM_fusion2PjPfiiii,"a",@progbits
	.sectionflags	@""
	.align	4
.nv.constant0._Z32create_disk_pixel_localM_fusion2PjPfiiii:
	.zero		928


//--------------------- SYMBOLS --------------------------

	.type		.nv.reservedSmem.offset0,@object
	.size		.nv.reservedSmem.offset0,0x4
	.type		.nv.reservedSmem.cap,@object
	.size		.nv.reservedSmem.cap,0x4
